	.target	sm_100a

	.elftype	@"ET_EXEC"


//--------------------- .note.nv.tkinfo           --------------------------
	.section	.note.nv.tkinfo,"",@"SHT_NOTE"
	.sectionflags	@"SHF_NOTE_NV_TKINFO"
	.tkinfo
        /*0018*/ 	.word	0x00000002
        /*0030*/ 	.string	""
        /*0030*/ 	.string	"ptxas"
        /*0030*/ 	.string	"Cuda compilation tools, release 13.0, V13.0.88"
        /*0030*/ 	.string	"Build cuda_13.0.r13.0/compiler.36424714_0"
        /*0030*/ 	.string	"-arch sm_100a -m 64 "



//--------------------- .note.nv.cuinfo           --------------------------
	.section	.note.nv.cuinfo,"",@"SHT_NOTE"
	.sectionflags	@"SHF_NOTE_NV_CUINFO"
        /*0018*/ 	.short	0x0002
        /*001a*/ 	.short	0x0064
        /*001c*/ 	.short	0x0082
	.zero		2


//--------------------- .nv.info                  --------------------------
	.section	.nv.info,"",@"SHT_CUDA_INFO"
	.align	4


	//----- nvinfo : EIATTR_REGCOUNT
	.align		4
        /*0000*/ 	.byte	0x04, 0x2f
        /*0002*/ 	.short	(.L_12 - .L_11)
	.align		4
.L_11:
        /*0004*/ 	.word	index@(_ZN7cutlass13device_kernelIN5flash11enable_sm90INS1_16FlashAttnFwdSm90INS1_25CollectiveMainloopFwdSm90ILi2EN4cute5tupleIJNS5_1CILi1EEES8_S8_EEENS6_IJNS7_ILi128EEESA_SA_EEELi128ENS_10bfloat16_tEfNS_4arch4Sm90ELb1ELb0ELb1ELb1ELb0ELb1ELb0ELb1ELb1ELb1ELb1ELb0EEENS1_21CollectiveEpilogueFwdISB_S9_SC_SE_Li256ELb1ELb1ELb1ELb0EEENS1_36VarlenDynamicPersistentTileSchedulerILi128ELi128ELi256ELi128ELb1ELb1ELb1ELb1ELb1ELb1EEEEEEEEEvNT_6ParamsE)
        /*0008*/ 	.word	0x00000004


	//----- nvinfo : EIATTR_FRAME_SIZE
	.align		4
.L_12:
        /*000c*/ 	.byte	0x04, 0x11
        /*000e*/ 	.short	(.L_14 - .L_13)
	.align		4
.L_13:
        /*0010*/ 	.word	index@(_ZN7cutlass13device_kernelIN5flash11enable_sm90INS1_16FlashAttnFwdSm90INS1_25CollectiveMainloopFwdSm90ILi2EN4cute5tupleIJNS5_1CILi1EEES8_S8_EEENS6_IJNS7_ILi128EEESA_SA_EEELi128ENS_10bfloat16_tEfNS_4arch4Sm90ELb1ELb0ELb1ELb1ELb0ELb1ELb0ELb1ELb1ELb1ELb1ELb0EEENS1_21CollectiveEpilogueFwdISB_S9_SC_SE_Li256ELb1ELb1ELb1ELb0EEENS1_36VarlenDynamicPersistentTileSchedulerILi128ELi128ELi256ELi128ELb1ELb1ELb1ELb1ELb1ELb1EEEEEEEEEvNT_6ParamsE)
        /*0014*/ 	.word	0x00000000


	//----- nvinfo : EIATTR_REGCOUNT
	.align		4
.L_14:
        /*0018*/ 	.byte	0x04, 0x2f
        /*001a*/ 	.short	(.L_16 - .L_15)
	.align		4
.L_15:
        /*001c*/ 	.word	index@(_ZN7cutlass13device_kernelIN5flash11enable_sm90INS1_16FlashAttnFwdSm90INS1_25CollectiveMainloopFwdSm90ILi2EN4cute5tupleIJNS5_1CILi1EEES8_S8_EEENS6_IJNS7_ILi128EEESA_SA_EEELi128ENS_10bfloat16_tEfNS_4arch4Sm90ELb1ELb0ELb1ELb1ELb0ELb0ELb0ELb1ELb1ELb1ELb1ELb0EEENS1_21CollectiveEpilogueFwdISB_S9_SC_SE_Li256ELb1ELb1ELb1ELb0EEENS1_36VarlenDynamicPersistentTileSchedulerILi128ELi128ELi256ELi128ELb1ELb1ELb1ELb1ELb1ELb1EEEEEEEEEvNT_6ParamsE)
        /*0020*/ 	.word	0x00000004


	//----- nvinfo : EIATTR_FRAME_SIZE
	.align		4
.L_16:
        /*0024*/ 	.byte	0x04, 0x11
        /*0026*/ 	.short	(.L_18 - .L_17)
	.align		4
.L_17:
        /*0028*/ 	.word	index@(_ZN7cutlass13device_kernelIN5flash11enable_sm90INS1_16FlashAttnFwdSm90INS1_25CollectiveMainloopFwdSm90ILi2EN4cute5tupleIJNS5_1CILi1EEES8_S8_EEENS6_IJNS7_ILi128EEESA_SA_EEELi128ENS_10bfloat16_tEfNS_4arch4Sm90ELb1ELb0ELb1ELb1ELb0ELb0ELb0ELb1ELb1ELb1ELb1ELb0EEENS1_21CollectiveEpilogueFwdISB_S9_SC_SE_Li256ELb1ELb1ELb1ELb0EEENS1_36VarlenDynamicPersistentTileSchedulerILi128ELi128ELi256ELi128ELb1ELb1ELb1ELb1ELb1ELb1EEEEEEEEEvNT_6ParamsE)
        /*002c*/ 	.word	0x00000000


	//----- nvinfo : EIATTR_REGCOUNT
	.align		4
.L_18:
        /*0030*/ 	.byte	0x04, 0x2f
        /*0032*/ 	.short	(.L_20 - .L_19)
	.align		4
.L_19:
        /*0034*/ 	.word	index@(_ZN7cutlass13device_kernelIN5flash11enable_sm90INS1_16FlashAttnFwdSm90INS1_25CollectiveMainloopFwdSm90ILi2EN4cute5tupleIJNS5_1CILi1EEES8_S8_EEENS6_IJNS7_ILi128EEESA_SA_EEELi128ENS_10bfloat16_tEfNS_4arch4Sm90ELb1ELb0ELb1ELb0ELb0ELb0ELb0ELb1ELb1ELb1ELb1ELb0EEENS1_21CollectiveEpilogueFwdISB_S9_SC_SE_Li256ELb0ELb1ELb1ELb0EEENS1_19SingleTileSchedulerILb0ELb1ELb1ELi128EEEEEEEEEvNT_6ParamsE)
        /*0038*/ 	.word	0x00000004


	//----- nvinfo : EIATTR_FRAME_SIZE
	.align		4
.L_20:
        /*003c*/ 	.byte	0x04, 0x11
        /*003e*/ 	.short	(.L_22 - .L_21)
	.align		4
.L_21:
        /*0040*/ 	.word	index@(_ZN7cutlass13device_kernelIN5flash11enable_sm90INS1_16FlashAttnFwdSm90INS1_25CollectiveMainloopFwdSm90ILi2EN4cute5tupleIJNS5_1CILi1EEES8_S8_EEENS6_IJNS7_ILi128EEESA_SA_EEELi128ENS_10bfloat16_tEfNS_4arch4Sm90ELb1ELb0ELb1ELb0ELb0ELb0ELb0ELb1ELb1ELb1ELb1ELb0EEENS1_21CollectiveEpilogueFwdISB_S9_SC_SE_Li256ELb0ELb1ELb1ELb0EEENS1_19SingleTileSchedulerILb0ELb1ELb1ELi128EEEEEEEEEvNT_6ParamsE)
        /*0044*/ 	.word	0x00000000


	//----- nvinfo : EIATTR_REGCOUNT
	.align		4
.L_22:
        /*0048*/ 	.byte	0x04, 0x2f
        /*004a*/ 	.short	(.L_24 - .L_23)
	.align		4
.L_23:
        /*004c*/ 	.word	index@(_ZN7cutlass13device_kernelIN5flash11enable_sm90INS1_16FlashAttnFwdSm90INS1_25CollectiveMainloopFwdSm90ILi2EN4cute5tupleIJNS5_1CILi1EEES8_S8_EEENS6_IJNS7_ILi128EEESA_SA_EEELi128ENS_10bfloat16_tEfNS_4arch4Sm90ELb0ELb1ELb1ELb1ELb0ELb1ELb0ELb1ELb1ELb1ELb1ELb0EEENS1_21CollectiveEpilogueFwdISB_S9_SC_SE_Li256ELb1ELb1ELb1ELb0EEENS1_36VarlenDynamicPersistentTileSchedulerILi128ELi128ELi256ELi128ELb1ELb1ELb1ELb1ELb0ELb1EEEEEEEEEvNT_6ParamsE)
        /*0050*/ 	.word	0x00000004


	//----- nvinfo : EIATTR_FRAME_SIZE
	.align		4
.L_24:
        /*0054*/ 	.byte	0x04, 0x11
        /*0056*/ 	.short	(.L_26 - .L_25)
	.align		4
.L_25:
        /*0058*/ 	.word	index@(_ZN7cutlass13device_kernelIN5flash11enable_sm90INS1_16FlashAttnFwdSm90INS1_25CollectiveMainloopFwdSm90ILi2EN4cute5tupleIJNS5_1CILi1EEES8_S8_EEENS6_IJNS7_ILi128EEESA_SA_EEELi128ENS_10bfloat16_tEfNS_4arch4Sm90ELb0ELb1ELb1ELb1ELb0ELb1ELb0ELb1ELb1ELb1ELb1ELb0EEENS1_21CollectiveEpilogueFwdISB_S9_SC_SE_Li256ELb1ELb1ELb1ELb0EEENS1_36VarlenDynamicPersistentTileSchedulerILi128ELi128ELi256ELi128ELb1ELb1ELb1ELb1ELb0ELb1EEEEEEEEEvNT_6ParamsE)
        /*005c*/ 	.word	0x00000000


	//----- nvinfo : EIATTR_REGCOUNT
	.align		4
.L_26:
        /*0060*/ 	.byte	0x04, 0x2f
        /*0062*/ 	.short	(.L_28 - .L_27)
	.align		4
.L_27:
        /*0064*/ 	.word	index@(_ZN7cutlass13device_kernelIN5flash11enable_sm90INS1_16FlashAttnFwdSm90INS1_25CollectiveMainloopFwdSm90ILi2EN4cute5tupleIJNS5_1CILi1EEES8_S8_EEENS6_IJNS7_ILi128EEESA_SA_EEELi128ENS_10bfloat16_tEfNS_4arch4Sm90ELb0ELb1ELb1ELb1ELb0ELb0ELb0ELb1ELb1ELb1ELb1ELb0EEENS1_21CollectiveEpilogueFwdISB_S9_SC_SE_Li256ELb1ELb1ELb1ELb0EEENS1_36VarlenDynamicPersistentTileSchedulerILi128ELi128ELi256ELi128ELb1ELb1ELb1ELb1ELb0ELb1EEEEEEEEEvNT_6ParamsE)
        /*0068*/ 	.word	0x00000004


	//----- nvinfo : EIATTR_FRAME_SIZE
	.align		4
.L_28:
        /*006c*/ 	.byte	0x04, 0x11
        /*006e*/ 	.short	(.L_30 - .L_29)
	.align		4
.L_29:
        /*0070*/ 	.word	index@(_ZN7cutlass13device_kernelIN5flash11enable_sm90INS1_16FlashAttnFwdSm90INS1_25CollectiveMainloopFwdSm90ILi2EN4cute5tupleIJNS5_1CILi1EEES8_S8_EEENS6_IJNS7_ILi128EEESA_SA_EEELi128ENS_10bfloat16_tEfNS_4arch4Sm90ELb0ELb1ELb1ELb1ELb0ELb0ELb0ELb1ELb1ELb1ELb1ELb0EEENS1_21CollectiveEpilogueFwdISB_S9_SC_SE_Li256ELb1ELb1ELb1ELb0EEENS1_36VarlenDynamicPersistentTileSchedulerILi128ELi128ELi256ELi128ELb1ELb1ELb1ELb1ELb0ELb1EEEEEEEEEvNT_6ParamsE)
        /*0074*/ 	.word	0x00000000


	//----- nvinfo : EIATTR_REGCOUNT
	.align		4
.L_30:
        /*0078*/ 	.byte	0x04, 0x2f
        /*007a*/ 	.short	(.L_32 - .L_31)
	.align		4
.L_31:
        /*007c*/ 	.word	index@(_ZN7cutlass13device_kernelIN5flash11enable_sm90INS1_16FlashAttnFwdSm90INS1_25CollectiveMainloopFwdSm90ILi2EN4cute5tupleIJNS5_1CILi1EEES8_S8_EEENS6_IJNS7_ILi128EEESA_SA_EEELi128ENS_10bfloat16_tEfNS_4arch4Sm90ELb0ELb1ELb1ELb0ELb0ELb0ELb0ELb1ELb1ELb1ELb1ELb0EEENS1_21CollectiveEpilogueFwdISB_S9_SC_SE_Li256ELb0ELb1ELb1ELb0EEENS1_19SingleTileSchedulerILb0ELb1ELb1ELi128EEEEEEEEEvNT_6ParamsE)
        /*0080*/ 	.word	0x00000004


	//----- nvinfo : EIATTR_FRAME_SIZE
	.align		4
.L_32:
        /*0084*/ 	.byte	0x04, 0x11
        /*0086*/ 	.short	(.L_34 - .L_33)
	.align		4
.L_33:
        /*0088*/ 	.word	index@(_ZN7cutlass13device_kernelIN5flash11enable_sm90INS1_16FlashAttnFwdSm90INS1_25CollectiveMainloopFwdSm90ILi2EN4cute5tupleIJNS5_1CILi1EEES8_S8_EEENS6_IJNS7_ILi128EEESA_SA_EEELi128ENS_10bfloat16_tEfNS_4arch4Sm90ELb0ELb1ELb1ELb0ELb0ELb0ELb0ELb1ELb1ELb1ELb1ELb0EEENS1_21CollectiveEpilogueFwdISB_S9_SC_SE_Li256ELb0ELb1ELb1ELb0EEENS1_19SingleTileSchedulerILb0ELb1ELb1ELi128EEEEEEEEEvNT_6ParamsE)
        /*008c*/ 	.word	0x00000000


	//----- nvinfo : EIATTR_REGCOUNT
	.align		4
.L_34:
        /*0090*/ 	.byte	0x04, 0x2f
        /*0092*/ 	.short	(.L_36 - .L_35)
	.align		4
.L_35:
        /*0094*/ 	.word	index@(_ZN7cutlass13device_kernelIN5flash11enable_sm90INS1_16FlashAttnFwdSm90INS1_25CollectiveMainloopFwdSm90ILi2EN4cute5tupleIJNS5_1CILi1EEES8_S8_EEENS6_IJNS7_ILi128EEENS7_ILi176EEESA_EEELi128ENS_10bfloat16_tEfNS_4arch4Sm90ELb0ELb0ELb1ELb1ELb0ELb1ELb0ELb1ELb1ELb1ELb1ELb0EEENS1_21CollectiveEpilogueFwdINS6_IJSA_SA_SB_EEES9_SD_SF_Li256ELb1ELb1ELb1ELb0EEENS1_36VarlenDynamicPersistentTileSchedulerILi128ELi176ELi256ELi128ELb1ELb1ELb1ELb0ELb1ELb1EEEEEEEEEvNT_6ParamsE)
        /*0098*/ 	.word	0x00000004


	//----- nvinfo : EIATTR_FRAME_SIZE
	.align		4
.L_36:
        /*009c*/ 	.byte	0x04, 0x11
        /*009e*/ 	.short	(.L_38 - .L_37)
	.align		4
.L_37:
        /*00a0*/ 	.word	index@(_ZN7cutlass13device_kernelIN5flash11enable_sm90INS1_16FlashAttnFwdSm90INS1_25CollectiveMainloopFwdSm90ILi2EN4cute5tupleIJNS5_1CILi1EEES8_S8_EEENS6_IJNS7_ILi128EEENS7_ILi176EEESA_EEELi128ENS_10bfloat16_tEfNS_4arch4Sm90ELb0ELb0ELb1ELb1ELb0ELb1ELb0ELb1ELb1ELb1ELb1ELb0EEENS1_21CollectiveEpilogueFwdINS6_IJSA_SA_SB_EEES9_SD_SF_Li256ELb1ELb1ELb1ELb0EEENS1_36VarlenDynamicPersistentTileSchedulerILi128ELi176ELi256ELi128ELb1ELb1ELb1ELb0ELb1ELb1EEEEEEEEEvNT_6ParamsE)
        /*00a4*/ 	.word	0x00000000


	//----- nvinfo : EIATTR_REGCOUNT
	.align		4
.L_38:
        /*00a8*/ 	.byte	0x04, 0x2f
        /*00aa*/ 	.short	(.L_40 - .L_39)
	.align		4
.L_39:
        /*00ac*/ 	.word	index@(_ZN7cutlass13device_kernelIN5flash11enable_sm90INS1_16FlashAttnFwdSm90INS1_25CollectiveMainloopFwdSm90ILi2EN4cute5tupleIJNS5_1CILi1EEES8_S8_EEENS6_IJNS7_ILi128EEENS7_ILi176EEESA_EEELi128ENS_10bfloat16_tEfNS_4arch4Sm90ELb0ELb0ELb1ELb1ELb0ELb0ELb0ELb1ELb1ELb1ELb1ELb0EEENS1_21CollectiveEpilogueFwdINS6_IJSA_SA_SB_EEES9_SD_SF_Li256ELb1ELb1ELb1ELb0EEENS1_36VarlenDynamicPersistentTileSchedulerILi128ELi176ELi256ELi128ELb1ELb1ELb1ELb0ELb1ELb1EEEEEEEEEvNT_6ParamsE)
        /*00b0*/ 	.word	0x00000004


	//----- nvinfo : EIATTR_FRAME_SIZE
	.align		4
.L_40:
        /*00b4*/ 	.byte	0x04, 0x11
        /*00b6*/ 	.short	(.L_42 - .L_41)
	.align		4
.L_41:
        /*00b8*/ 	.word	index@(_ZN7cutlass13device_kernelIN5flash11enable_sm90INS1_16FlashAttnFwdSm90INS1_25CollectiveMainloopFwdSm90ILi2EN4cute5tupleIJNS5_1CILi1EEES8_S8_EEENS6_IJNS7_ILi128EEENS7_ILi176EEESA_EEELi128ENS_10bfloat16_tEfNS_4arch4Sm90ELb0ELb0ELb1ELb1ELb0ELb0ELb0ELb1ELb1ELb1ELb1ELb0EEENS1_21CollectiveEpilogueFwdINS6_IJSA_SA_SB_EEES9_SD_SF_Li256ELb1ELb1ELb1ELb0EEENS1_36VarlenDynamicPersistentTileSchedulerILi128ELi176ELi256ELi128ELb1ELb1ELb1ELb0ELb1ELb1EEEEEEEEEvNT_6ParamsE)
        /*00bc*/ 	.word	0x00000000


	//----- nvinfo : EIATTR_REGCOUNT
	.align		4
.L_42:
        /*00c0*/ 	.byte	0x04, 0x2f
        /*00c2*/ 	.short	(.L_44 - .L_43)
	.align		4
.L_43:
        /*00c4*/ 	.word	index@(_ZN7cutlass13device_kernelIN5flash11enable_sm90INS1_16FlashAttnFwdSm90INS1_25CollectiveMainloopFwdSm90ILi2EN4cute5tupleIJNS5_1CILi1EEES8_S8_EEENS6_IJNS7_ILi128EEENS7_ILi176EEESA_EEELi128ENS_10bfloat16_tEfNS_4arch4Sm90ELb0ELb0ELb1ELb0ELb0ELb0ELb0ELb1ELb1ELb1ELb1ELb0EEENS1_21CollectiveEpilogueFwdINS6_IJSA_SA_SB_EEES9_SD_SF_Li256ELb0ELb1ELb1ELb0EEENS1_19SingleTileSchedulerILb0ELb1ELb1ELi128EEEEEEEEEvNT_6ParamsE)
        /*00c8*/ 	.word	0x00000004


	//----- nvinfo : EIATTR_FRAME_SIZE
	.align		4
.L_44:
        /*00cc*/ 	.byte	0x04, 0x11
        /*00ce*/ 	.short	(.L_46 - .L_45)
	.align		4
.L_45:
        /*00d0*/ 	.word	index@(_ZN7cutlass13device_kernelIN5flash11enable_sm90INS1_16FlashAttnFwdSm90INS1_25CollectiveMainloopFwdSm90ILi2EN4cute5tupleIJNS5_1CILi1EEES8_S8_EEENS6_IJNS7_ILi128EEENS7_ILi176EEESA_EEELi128ENS_10bfloat16_tEfNS_4arch4Sm90ELb0ELb0ELb1ELb0ELb0ELb0ELb0ELb1ELb1ELb1ELb1ELb0EEENS1_21CollectiveEpilogueFwdINS6_IJSA_SA_SB_EEES9_SD_SF_Li256ELb0ELb1ELb1ELb0EEENS1_19SingleTileSchedulerILb0ELb1ELb1ELi128EEEEEEEEEvNT_6ParamsE)
        /*00d4*/ 	.word	0x00000000


	//----- nvinfo : EIATTR_MIN_STACK_SIZE
	.align		4
.L_46:
        /*00d8*/ 	.byte	0x04, 0x12
        /*00da*/ 	.short	(.L_48 - .L_47)
	.align		4
.L_47:
        /*00dc*/ 	.word	index@(_ZN7cutlass13device_kernelIN5flash11enable_sm90INS1_16FlashAttnFwdSm90INS1_25CollectiveMainloopFwdSm90ILi2EN4cute5tupleIJNS5_1CILi1EEES8_S8_EEENS6_IJNS7_ILi128EEENS7_ILi176EEESA_EEELi128ENS_10bfloat16_tEfNS_4arch4Sm90ELb0ELb0ELb1ELb0ELb0ELb0ELb0ELb1ELb1ELb1ELb1ELb0EEENS1_21CollectiveEpilogueFwdINS6_IJSA_SA_SB_EEES9_SD_SF_Li256ELb0ELb1ELb1ELb0EEENS1_19SingleTileSchedulerILb0ELb1ELb1ELi128EEEEEEEEEvNT_6ParamsE)
        /*00e0*/ 	.word	0x00000000


	//----- nvinfo : EIATTR_MIN_STACK_SIZE
	.align		4
.L_48:
        /*00e4*/ 	.byte	0x04, 0x12
        /*00e6*/ 	.short	(.L_50 - .L_49)
	.align		4
.L_49:
        /*00e8*/ 	.word	index@(_ZN7cutlass13device_kernelIN5flash11enable_sm90INS1_16FlashAttnFwdSm90INS1_25CollectiveMainloopFwdSm90ILi2EN4cute5tupleIJNS5_1CILi1EEES8_S8_EEENS6_IJNS7_ILi128EEENS7_ILi176EEESA_EEELi128ENS_10bfloat16_tEfNS_4arch4Sm90ELb0ELb0ELb1ELb1ELb0ELb0ELb0ELb1ELb1ELb1ELb1ELb0EEENS1_21CollectiveEpilogueFwdINS6_IJSA_SA_SB_EEES9_SD_SF_Li256ELb1ELb1ELb1ELb0EEENS1_36VarlenDynamicPersistentTileSchedulerILi128ELi176ELi256ELi128ELb1ELb1ELb1ELb0ELb1ELb1EEEEEEEEEvNT_6ParamsE)
        /*00ec*/ 	.word	0x00000000


	//----- nvinfo : EIATTR_MIN_STACK_SIZE
	.align		4
.L_50:
        /*00f0*/ 	.byte	0x04, 0x12
        /*00f2*/ 	.short	(.L_52 - .L_51)
	.align		4
.L_51:
        /*00f4*/ 	.word	index@(_ZN7cutlass13device_kernelIN5flash11enable_sm90INS1_16FlashAttnFwdSm90INS1_25CollectiveMainloopFwdSm90ILi2EN4cute5tupleIJNS5_1CILi1EEES8_S8_EEENS6_IJNS7_ILi128EEENS7_ILi176EEESA_EEELi128ENS_10bfloat16_tEfNS_4arch4Sm90ELb0ELb0ELb1ELb1ELb0ELb1ELb0ELb1ELb1ELb1ELb1ELb0EEENS1_21CollectiveEpilogueFwdINS6_IJSA_SA_SB_EEES9_SD_SF_Li256ELb1ELb1ELb1ELb0EEENS1_36VarlenDynamicPersistentTileSchedulerILi128ELi176ELi256ELi128ELb1ELb1ELb1ELb0ELb1ELb1EEEEEEEEEvNT_6ParamsE)
        /*00f8*/ 	.word	0x00000000


	//----- nvinfo : EIATTR_MIN_STACK_SIZE
	.align		4
.L_52:
        /*00fc*/ 	.byte	0x04, 0x12
        /*00fe*/ 	.short	(.L_54 - .L_53)
	.align		4
.L_53:
        /*0100*/ 	.word	index@(_ZN7cutlass13device_kernelIN5flash11enable_sm90INS1_16FlashAttnFwdSm90INS1_25CollectiveMainloopFwdSm90ILi2EN4cute5tupleIJNS5_1CILi1EEES8_S8_EEENS6_IJNS7_ILi128EEESA_SA_EEELi128ENS_10bfloat16_tEfNS_4arch4Sm90ELb0ELb1ELb1ELb0ELb0ELb0ELb0ELb1ELb1ELb1ELb1ELb0EEENS1_21CollectiveEpilogueFwdISB_S9_SC_SE_Li256ELb0ELb1ELb1ELb0EEENS1_19SingleTileSchedulerILb0ELb1ELb1ELi128EEEEEEEEEvNT_6ParamsE)
        /*0104*/ 	.word	0x00000000


	//----- nvinfo : EIATTR_MIN_STACK_SIZE
	.align		4
.L_54:
        /*0108*/ 	.byte	0x04, 0x12
        /*010a*/ 	.short	(.L_56 - .L_55)
	.align		4
.L_55:
        /*010c*/ 	.word	index@(_ZN7cutlass13device_kernelIN5flash11enable_sm90INS1_16FlashAttnFwdSm90INS1_25CollectiveMainloopFwdSm90ILi2EN4cute5tupleIJNS5_1CILi1EEES8_S8_EEENS6_IJNS7_ILi128EEESA_SA_EEELi128ENS_10bfloat16_tEfNS_4arch4Sm90ELb0ELb1ELb1ELb1ELb0ELb0ELb0ELb1ELb1ELb1ELb1ELb0EEENS1_21CollectiveEpilogueFwdISB_S9_SC_SE_Li256ELb1ELb1ELb1ELb0EEENS1_36VarlenDynamicPersistentTileSchedulerILi128ELi128ELi256ELi128ELb1ELb1ELb1ELb1ELb0ELb1EEEEEEEEEvNT_6ParamsE)
        /*0110*/ 	.word	0x00000000


	//----- nvinfo : EIATTR_MIN_STACK_SIZE
	.align		4
.L_56:
        /*0114*/ 	.byte	0x04, 0x12
        /*0116*/ 	.short	(.L_58 - .L_57)
	.align		4
.L_57:
        /*0118*/ 	.word	index@(_ZN7cutlass13device_kernelIN5flash11enable_sm90INS1_16FlashAttnFwdSm90INS1_25CollectiveMainloopFwdSm90ILi2EN4cute5tupleIJNS5_1CILi1EEES8_S8_EEENS6_IJNS7_ILi128EEESA_SA_EEELi128ENS_10bfloat16_tEfNS_4arch4Sm90ELb0ELb1ELb1ELb1ELb0ELb1ELb0ELb1ELb1ELb1ELb1ELb0EEENS1_21CollectiveEpilogueFwdISB_S9_SC_SE_Li256ELb1ELb1ELb1ELb0EEENS1_36VarlenDynamicPersistentTileSchedulerILi128ELi128ELi256ELi128ELb1ELb1ELb1ELb1ELb0ELb1EEEEEEEEEvNT_6ParamsE)
        /*011c*/ 	.word	0x00000000


	//----- nvinfo : EIATTR_MIN_STACK_SIZE
	.align		4
.L_58:
        /*0120*/ 	.byte	0x04, 0x12
        /*0122*/ 	.short	(.L_60 - .L_59)
	.align		4
.L_59:
        /*0124*/ 	.word	index@(_ZN7cutlass13device_kernelIN5flash11enable_sm90INS1_16FlashAttnFwdSm90INS1_25CollectiveMainloopFwdSm90ILi2EN4cute5tupleIJNS5_1CILi1EEES8_S8_EEENS6_IJNS7_ILi128EEESA_SA_EEELi128ENS_10bfloat16_tEfNS_4arch4Sm90ELb1ELb0ELb1ELb0ELb0ELb0ELb0ELb1ELb1ELb1ELb1ELb0EEENS1_21CollectiveEpilogueFwdISB_S9_SC_SE_Li256ELb0ELb1ELb1ELb0EEENS1_19SingleTileSchedulerILb0ELb1ELb1ELi128EEEEEEEEEvNT_6ParamsE)
        /*0128*/ 	.word	0x00000000


	//----- nvinfo : EIATTR_MIN_STACK_SIZE
	.align		4
.L_60:
        /*012c*/ 	.byte	0x04, 0x12
        /*012e*/ 	.short	(.L_62 - .L_61)
	.align		4
.L_61:
        /*0130*/ 	.word	index@(_ZN7cutlass13device_kernelIN5flash11enable_sm90INS1_16FlashAttnFwdSm90INS1_25CollectiveMainloopFwdSm90ILi2EN4cute5tupleIJNS5_1CILi1EEES8_S8_EEENS6_IJNS7_ILi128EEESA_SA_EEELi128ENS_10bfloat16_tEfNS_4arch4Sm90ELb1ELb0ELb1ELb1ELb0ELb0ELb0ELb1ELb1ELb1ELb1ELb0EEENS1_21CollectiveEpilogueFwdISB_S9_SC_SE_Li256ELb1ELb1ELb1ELb0EEENS1_36VarlenDynamicPersistentTileSchedulerILi128ELi128ELi256ELi128ELb1ELb1ELb1ELb1ELb1ELb1EEEEEEEEEvNT_6ParamsE)
        /*0134*/ 	.word	0x00000000


	//----- nvinfo : EIATTR_MIN_STACK_SIZE
	.align		4
.L_62:
        /*0138*/ 	.byte	0x04, 0x12
        /*013a*/ 	.short	(.L_64 - .L_63)
	.align		4
.L_63:
        /*013c*/ 	.word	index@(_ZN7cutlass13device_kernelIN5flash11enable_sm90INS1_16FlashAttnFwdSm90INS1_25CollectiveMainloopFwdSm90ILi2EN4cute5tupleIJNS5_1CILi1EEES8_S8_EEENS6_IJNS7_ILi128EEESA_SA_EEELi128ENS_10bfloat16_tEfNS_4arch4Sm90ELb1ELb0ELb1ELb1ELb0ELb1ELb0ELb1ELb1ELb1ELb1ELb0EEENS1_21CollectiveEpilogueFwdISB_S9_SC_SE_Li256ELb1ELb1ELb1ELb0EEENS1_36VarlenDynamicPersistentTileSchedulerILi128ELi128ELi256ELi128ELb1ELb1ELb1ELb1ELb1ELb1EEEEEEEEEvNT_6ParamsE)
        /*0140*/ 	.word	0x00000000
.L_64:


//--------------------- .nv.compat                --------------------------
	.section	.nv.compat,"",@"SHT_CUDA_COMPAT_INFO"
	.align	4
        /*0000*/ 	.byte	0x02, 0x09, 0x01, 0x00, 0x02, 0x02, 0x01, 0x00, 0x02, 0x05, 0x05, 0x00, 0x03, 0x07, 0x01, 0x01
        /*0010*/ 	.byte	0x02, 0x03, 0x00, 0x00, 0x02, 0x06, 0x01, 0x00, 0x04, 0x0b, 0x08, 0x00, 0x09, 0x00, 0x00, 0x00
        /*0020*/ 	.byte	0x00, 0x00, 0x00, 0x00


//--------------------- .nv.info._ZN7cutlass13device_kernelIN5flash11enable_sm90INS1_16FlashAttnFwdSm90INS1_25CollectiveMainloopFwdSm90ILi2EN4cute5tupleIJNS5_1CILi1EEES8_S8_EEENS6_IJNS7_ILi128EEENS7_ILi176EEESA_EEELi128ENS_10bfloat16_tEfNS_4arch4Sm90ELb0ELb0ELb1ELb0ELb0ELb0ELb0ELb1ELb1ELb1ELb1ELb0EEENS1_21CollectiveEpilogueFwdINS6_IJSA_SA_SB_EEES9_SD_SF_Li256ELb0ELb1ELb1ELb0EEENS1_19SingleTileSchedulerILb0ELb1ELb1ELi128EEEEEEEEEvNT_6ParamsE --------------------------
	.section	.nv.info._ZN7cutlass13device_kernelIN5flash11enable_sm90INS1_16FlashAttnFwdSm90INS1_25CollectiveMainloopFwdSm90ILi2EN4cute5tupleIJNS5_1CILi1EEES8_S8_EEENS6_IJNS7_ILi128EEENS7_ILi176EEESA_EEELi128ENS_10bfloat16_tEfNS_4arch4Sm90ELb0ELb0ELb1ELb0ELb0ELb0ELb0ELb1ELb1ELb1ELb1ELb0EEENS1_21CollectiveEpilogueFwdINS6_IJSA_SA_SB_EEES9_SD_SF_Li256ELb0ELb1ELb1ELb0EEENS1_19SingleTileSchedulerILb0ELb1ELb1ELi128EEEEEEEEEvNT_6ParamsE,"",@"SHT_CUDA_INFO"
	.sectionflags	@""
	.align	4


	//----- nvinfo : EIATTR_CUDA_API_VERSION
	.align		4
        /*0000*/ 	.byte	0x04, 0x37
        /*0002*/ 	.short	(.L_66 - .L_65)
.L_65:
        /*0004*/ 	.word	0x00000082


	//----- nvinfo : EIATTR_KPARAM_INFO
	.align		4
.L_66:
        /*0008*/ 	.byte	0x04, 0x17
        /*000a*/ 	.short	(.L_68 - .L_67)
.L_67:
        /*000c*/ 	.word	0x00000000
        /*0010*/ 	.short	0x0000
        /*0012*/ 	.short	0x0000
        /*0014*/ 	.byte	0x00, 0xf0, 0x01, 0x28


	//----- nvinfo : EIATTR_SPARSE_MMA_MASK
	.align		4
.L_68:
        /*0018*/ 	.byte	0x03, 0x50
        /*001a*/ 	.short	0x0000


	//----- nvinfo : EIATTR_MAXREG_COUNT
	.align		4
        /*001c*/ 	.byte	0x03, 0x1b
        /*001e*/ 	.short	0x00a8


	//----- nvinfo : EIATTR_MERCURY_ISA_VERSION
	.align		4
        /*0020*/ 	.byte	0x03, 0x5f
        /*0022*/ 	.short	0x0101


	//----- nvinfo : EIATTR_VRC_CTA_INIT_COUNT
	.align		4
        /*0024*/ 	.byte	0x02, 0x4a
	.zero		1
	.zero		1


	//----- nvinfo : EIATTR_EXIT_INSTR_OFFSETS
	.align		4
        /*0028*/ 	.byte	0x04, 0x1c
        /*002a*/ 	.short	(.L_70 - .L_69)


	//   ....[0]....
.L_69:
        /*002c*/ 	.word	0x00000010


	//----- nvinfo : EIATTR_MAX_THREADS
	.align		4
.L_70:
        /*0030*/ 	.byte	0x04, 0x05
        /*0032*/ 	.short	(.L_72 - .L_71)
.L_71:
        /*0034*/ 	.word	0x00000180
        /*0038*/ 	.word	0x00000001
        /*003c*/ 	.word	0x00000001


	//----- nvinfo : EIATTR_CBANK_PARAM_SIZE
	.align		4
.L_72:
        /*0040*/ 	.byte	0x03, 0x19
        /*0042*/ 	.short	0x0a00


	//----- nvinfo : EIATTR_PARAM_CBANK
	.align		4
        /*0044*/ 	.byte	0x04, 0x0a
        /*0046*/ 	.short	(.L_74 - .L_73)
	.align		4
.L_73:
        /*0048*/ 	.word	index@(.nv.constant0._ZN7cutlass13device_kernelIN5flash11enable_sm90INS1_16FlashAttnFwdSm90INS1_25CollectiveMainloopFwdSm90ILi2EN4cute5tupleIJNS5_1CILi1EEES8_S8_EEENS6_IJNS7_ILi128EEENS7_ILi176EEESA_EEELi128ENS_10bfloat16_tEfNS_4arch4Sm90ELb0ELb0ELb1ELb0ELb0ELb0ELb0ELb1ELb1ELb1ELb1ELb0EEENS1_21CollectiveEpilogueFwdINS6_IJSA_SA_SB_EEES9_SD_SF_Li256ELb0ELb1ELb1ELb0EEENS1_19SingleTileSchedulerILb0ELb1ELb1ELi128EEEEEEEEEvNT_6ParamsE)
        /*004c*/ 	.short	0x0380
        /*004e*/ 	.short	0x0a00


	//----- nvinfo : EIATTR_SW_WAR
	.align		4
.L_74:
        /*0050*/ 	.byte	0x04, 0x36
        /*0052*/ 	.short	(.L_76 - .L_75)
.L_75:
        /*0054*/ 	.word	0x00000008
.L_76:


//--------------------- .nv.info._ZN7cutlass13device_kernelIN5flash11enable_sm90INS1_16FlashAttnFwdSm90INS1_25CollectiveMainloopFwdSm90ILi2EN4cute5tupleIJNS5_1CILi1EEES8_S8_EEENS6_IJNS7_ILi128EEENS7_ILi176EEESA_EEELi128ENS_10bfloat16_tEfNS_4arch4Sm90ELb0ELb0ELb1ELb1ELb0ELb0ELb0ELb1ELb1ELb1ELb1ELb0EEENS1_21CollectiveEpilogueFwdINS6_IJSA_SA_SB_EEES9_SD_SF_Li256ELb1ELb1ELb1ELb0EEENS1_36VarlenDynamicPersistentTileSchedulerILi128ELi176ELi256ELi128ELb1ELb1ELb1ELb0ELb1ELb1EEEEEEEEEvNT_6ParamsE --------------------------
	.section	.nv.info._ZN7cutlass13device_kernelIN5flash11enable_sm90INS1_16FlashAttnFwdSm90INS1_25CollectiveMainloopFwdSm90ILi2EN4cute5tupleIJNS5_1CILi1EEES8_S8_EEENS6_IJNS7_ILi128EEENS7_ILi176EEESA_EEELi128ENS_10bfloat16_tEfNS_4arch4Sm90ELb0ELb0ELb1ELb1ELb0ELb0ELb0ELb1ELb1ELb1ELb1ELb0EEENS1_21CollectiveEpilogueFwdINS6_IJSA_SA_SB_EEES9_SD_SF_Li256ELb1ELb1ELb1ELb0EEENS1_36VarlenDynamicPersistentTileSchedulerILi128ELi176ELi256ELi128ELb1ELb1ELb1ELb0ELb1ELb1EEEEEEEEEvNT_6ParamsE,"",@"SHT_CUDA_INFO"
	.sectionflags	@""
	.align	4


	//----- nvinfo : EIATTR_CUDA_API_VERSION
	.align		4
        /*0000*/ 	.byte	0x04, 0x37
        /*0002*/ 	.short	(.L_78 - .L_77)
.L_77:
        /*0004*/ 	.word	0x00000082


	//----- nvinfo : EIATTR_KPARAM_INFO
	.align		4
.L_78:
        /*0008*/ 	.byte	0x04, 0x17
        /*000a*/ 	.short	(.L_80 - .L_79)
.L_79:
        /*000c*/ 	.word	0x00000000
        /*0010*/ 	.short	0x0000
        /*0012*/ 	.short	0x0000
        /*0014*/ 	.byte	0x00, 0xf0, 0x01, 0x2a


	//----- nvinfo : EIATTR_SPARSE_MMA_MASK
	.align		4
.L_80:
        /*0018*/ 	.byte	0x03, 0x50
        /*001a*/ 	.short	0x0000


	//----- nvinfo : EIATTR_MAXREG_COUNT
	.align		4
        /*001c*/ 	.byte	0x03, 0x1b
        /*001e*/ 	.short	0x00a8


	//----- nvinfo : EIATTR_MERCURY_ISA_VERSION
	.align		4
        /*0020*/ 	.byte	0x03, 0x5f
        /*0022*/ 	.short	0x0101


	//----- nvinfo : EIATTR_VRC_CTA_INIT_COUNT
	.align		4
        /*0024*/ 	.byte	0x02, 0x4a
	.zero		1
	.zero		1


	//----- nvinfo : EIATTR_EXIT_INSTR_OFFSETS
	.align		4
        /*0028*/ 	.byte	0x04, 0x1c
        /*002a*/ 	.short	(.L_82 - .L_81)


	//   ....[0]....
.L_81:
        /*002c*/ 	.word	0x00000010


	//----- nvinfo : EIATTR_MAX_THREADS
	.align		4
.L_82:
        /*0030*/ 	.byte	0x04, 0x05
        /*0032*/ 	.short	(.L_84 - .L_83)
.L_83:
        /*0034*/ 	.word	0x00000180
        /*0038*/ 	.word	0x00000001
        /*003c*/ 	.word	0x00000001


	//----- nvinfo : EIATTR_CBANK_PARAM_SIZE
	.align		4
.L_84:
        /*0040*/ 	.byte	0x03, 0x19
        /*0042*/ 	.short	0x0a80


	//----- nvinfo : EIATTR_PARAM_CBANK
	.align		4
        /*0044*/ 	.byte	0x04, 0x0a
        /*0046*/ 	.short	(.L_86 - .L_85)
	.align		4
.L_85:
        /*0048*/ 	.word	index@(.nv.constant0._ZN7cutlass13device_kernelIN5flash11enable_sm90INS1_16FlashAttnFwdSm90INS1_25CollectiveMainloopFwdSm90ILi2EN4cute5tupleIJNS5_1CILi1EEES8_S8_EEENS6_IJNS7_ILi128EEENS7_ILi176EEESA_EEELi128ENS_10bfloat16_tEfNS_4arch4Sm90ELb0ELb0ELb1ELb1ELb0ELb0ELb0ELb1ELb1ELb1ELb1ELb0EEENS1_21CollectiveEpilogueFwdINS6_IJSA_SA_SB_EEES9_SD_SF_Li256ELb1ELb1ELb1ELb0EEENS1_36VarlenDynamicPersistentTileSchedulerILi128ELi176ELi256ELi128ELb1ELb1ELb1ELb0ELb1ELb1EEEEEEEEEvNT_6ParamsE)
        /*004c*/ 	.short	0x0380
        /*004e*/ 	.short	0x0a80


	//----- nvinfo : EIATTR_SW_WAR
	.align		4
.L_86:
        /*0050*/ 	.byte	0x04, 0x36
        /*0052*/ 	.short	(.L_88 - .L_87)
.L_87:
        /*0054*/ 	.word	0x00000008
.L_88:


//--------------------- .nv.info._ZN7cutlass13device_kernelIN5flash11enable_sm90INS1_16FlashAttnFwdSm90INS1_25CollectiveMainloopFwdSm90ILi2EN4cute5tupleIJNS5_1CILi1EEES8_S8_EEENS6_IJNS7_ILi128EEENS7_ILi176EEESA_EEELi128ENS_10bfloat16_tEfNS_4arch4Sm90ELb0ELb0ELb1ELb1ELb0ELb1ELb0ELb1ELb1ELb1ELb1ELb0EEENS1_21CollectiveEpilogueFwdINS6_IJSA_SA_SB_EEES9_SD_SF_Li256ELb1ELb1ELb1ELb0EEENS1_36VarlenDynamicPersistentTileSchedulerILi128ELi176ELi256ELi128ELb1ELb1ELb1ELb0ELb1ELb1EEEEEEEEEvNT_6ParamsE --------------------------
	.section	.nv.info._ZN7cutlass13device_kernelIN5flash11enable_sm90INS1_16FlashAttnFwdSm90INS1_25CollectiveMainloopFwdSm90ILi2EN4cute5tupleIJNS5_1CILi1EEES8_S8_EEENS6_IJNS7_ILi128EEENS7_ILi176EEESA_EEELi128ENS_10bfloat16_tEfNS_4arch4Sm90ELb0ELb0ELb1ELb1ELb0ELb1ELb0ELb1ELb1ELb1ELb1ELb0EEENS1_21CollectiveEpilogueFwdINS6_IJSA_SA_SB_EEES9_SD_SF_Li256ELb1ELb1ELb1ELb0EEENS1_36VarlenDynamicPersistentTileSchedulerILi128ELi176ELi256ELi128ELb1ELb1ELb1ELb0ELb1ELb1EEEEEEEEEvNT_6ParamsE,"",@"SHT_CUDA_INFO"
	.sectionflags	@""
	.align	4


	//----- nvinfo : EIATTR_CUDA_API_VERSION
	.align		4
        /*0000*/ 	.byte	0x04, 0x37
        /*0002*/ 	.short	(.L_90 - .L_89)
.L_89:
        /*0004*/ 	.word	0x00000082


	//----- nvinfo : EIATTR_KPARAM_INFO
	.align		4
.L_90:
        /*0008*/ 	.byte	0x04, 0x17
        /*000a*/ 	.short	(.L_92 - .L_91)
.L_91:
        /*000c*/ 	.word	0x00000000
        /*0010*/ 	.short	0x0000
        /*0012*/ 	.short	0x0000
        /*0014*/ 	.byte	0x00, 0xf0, 0x01, 0x2a


	//----- nvinfo : EIATTR_SPARSE_MMA_MASK
	.align		4
.L_92:
        /*0018*/ 	.byte	0x03, 0x50
        /*001a*/ 	.short	0x0000


	//----- nvinfo : EIATTR_MAXREG_COUNT
	.align		4
        /*001c*/ 	.byte	0x03, 0x1b
        /*001e*/ 	.short	0x00a8


	//----- nvinfo : EIATTR_MERCURY_ISA_VERSION
	.align		4
        /*0020*/ 	.byte	0x03, 0x5f
        /*0022*/ 	.short	0x0101


	//----- nvinfo : EIATTR_VRC_CTA_INIT_COUNT
	.align		4
        /*0024*/ 	.byte	0x02, 0x4a
	.zero		1
	.zero		1


	//----- nvinfo : EIATTR_EXIT_INSTR_OFFSETS
	.align		4
        /*0028*/ 	.byte	0x04, 0x1c
        /*002a*/ 	.short	(.L_94 - .L_93)


	//   ....[0]....
.L_93:
        /*002c*/ 	.word	0x00000010


	//----- nvinfo : EIATTR_MAX_THREADS
	.align		4
.L_94:
        /*0030*/ 	.byte	0x04, 0x05
        /*0032*/ 	.short	(.L_96 - .L_95)
.L_95:
        /*0034*/ 	.word	0x00000180
        /*0038*/ 	.word	0x00000001
        /*003c*/ 	.word	0x00000001


	//----- nvinfo : EIATTR_CBANK_PARAM_SIZE
	.align		4
.L_96:
        /*0040*/ 	.byte	0x03, 0x19
        /*0042*/ 	.short	0x0a80


	//----- nvinfo : EIATTR_PARAM_CBANK
	.align		4
        /*0044*/ 	.byte	0x04, 0x0a
        /*0046*/ 	.short	(.L_98 - .L_97)
	.align		4
.L_97:
        /*0048*/ 	.word	index@(.nv.constant0._ZN7cutlass13device_kernelIN5flash11enable_sm90INS1_16FlashAttnFwdSm90INS1_25CollectiveMainloopFwdSm90ILi2EN4cute5tupleIJNS5_1CILi1EEES8_S8_EEENS6_IJNS7_ILi128EEENS7_ILi176EEESA_EEELi128ENS_10bfloat16_tEfNS_4arch4Sm90ELb0ELb0ELb1ELb1ELb0ELb1ELb0ELb1ELb1ELb1ELb1ELb0EEENS1_21CollectiveEpilogueFwdINS6_IJSA_SA_SB_EEES9_SD_SF_Li256ELb1ELb1ELb1ELb0EEENS1_36VarlenDynamicPersistentTileSchedulerILi128ELi176ELi256ELi128ELb1ELb1ELb1ELb0ELb1ELb1EEEEEEEEEvNT_6ParamsE)
        /*004c*/ 	.short	0x0380
        /*004e*/ 	.short	0x0a80


	//----- nvinfo : EIATTR_SW_WAR
	.align		4
.L_98:
        /*0050*/ 	.byte	0x04, 0x36
        /*0052*/ 	.short	(.L_100 - .L_99)
.L_99:
        /*0054*/ 	.word	0x00000008
.L_100:


//--------------------- .nv.info._ZN7cutlass13device_kernelIN5flash11enable_sm90INS1_16FlashAttnFwdSm90INS1_25CollectiveMainloopFwdSm90ILi2EN4cute5tupleIJNS5_1CILi1EEES8_S8_EEENS6_IJNS7_ILi128EEESA_SA_EEELi128ENS_10bfloat16_tEfNS_4arch4Sm90ELb0ELb1ELb1ELb0ELb0ELb0ELb0ELb1ELb1ELb1ELb1ELb0EEENS1_21CollectiveEpilogueFwdISB_S9_SC_SE_Li256ELb0ELb1ELb1ELb0EEENS1_19SingleTileSchedulerILb0ELb1ELb1ELi128EEEEEEEEEvNT_6ParamsE --------------------------
	.section	.nv.info._ZN7cutlass13device_kernelIN5flash11enable_sm90INS1_16FlashAttnFwdSm90INS1_25CollectiveMainloopFwdSm90ILi2EN4cute5tupleIJNS5_1CILi1EEES8_S8_EEENS6_IJNS7_ILi128EEESA_SA_EEELi128ENS_10bfloat16_tEfNS_4arch4Sm90ELb0ELb1ELb1ELb0ELb0ELb0ELb0ELb1ELb1ELb1ELb1ELb0EEENS1_21CollectiveEpilogueFwdISB_S9_SC_SE_Li256ELb0ELb1ELb1ELb0EEENS1_19SingleTileSchedulerILb0ELb1ELb1ELi128EEEEEEEEEvNT_6ParamsE,"",@"SHT_CUDA_INFO"
	.sectionflags	@""
	.align	4


	//----- nvinfo : EIATTR_CUDA_API_VERSION
	.align		4
        /*0000*/ 	.byte	0x04, 0x37
        /*0002*/ 	.short	(.L_102 - .L_101)
.L_101:
        /*0004*/ 	.word	0x00000082


	//----- nvinfo : EIATTR_KPARAM_INFO
	.align		4
.L_102:
        /*0008*/ 	.byte	0x04, 0x17
        /*000a*/ 	.short	(.L_104 - .L_103)
.L_103:
        /*000c*/ 	.word	0x00000000
        /*0010*/ 	.short	0x0000
        /*0012*/ 	.short	0x0000
        /*0014*/ 	.byte	0x00, 0xf0, 0x01, 0x28


	//----- nvinfo : EIATTR_SPARSE_MMA_MASK
	.align		4
.L_104:
        /*0018*/ 	.byte	0x03, 0x50
        /*001a*/ 	.short	0x0000


	//----- nvinfo : EIATTR_MAXREG_COUNT
	.align		4
        /*001c*/ 	.byte	0x03, 0x1b
        /*001e*/ 	.short	0x00a8


	//----- nvinfo : EIATTR_MERCURY_ISA_VERSION
	.align		4
        /*0020*/ 	.byte	0x03, 0x5f
        /*0022*/ 	.short	0x0101


	//----- nvinfo : EIATTR_VRC_CTA_INIT_COUNT
	.align		4
        /*0024*/ 	.byte	0x02, 0x4a
	.zero		1
	.zero		1


	//----- nvinfo : EIATTR_EXIT_INSTR_OFFSETS
	.align		4
        /*0028*/ 	.byte	0x04, 0x1c
        /*002a*/ 	.short	(.L_106 - .L_105)


	//   ....[0]....
.L_105:
        /*002c*/ 	.word	0x00000010


	//----- nvinfo : EIATTR_MAX_THREADS
	.align		4
.L_106:
        /*0030*/ 	.byte	0x04, 0x05
        /*0032*/ 	.short	(.L_108 - .L_107)
.L_107:
        /*0034*/ 	.word	0x00000180
        /*0038*/ 	.word	0x00000001
        /*003c*/ 	.word	0x00000001


	//----- nvinfo : EIATTR_CBANK_PARAM_SIZE
	.align		4
.L_108:
        /*0040*/ 	.byte	0x03, 0x19
        /*0042*/ 	.short	0x0a00


	//----- nvinfo : EIATTR_PARAM_CBANK
	.align		4
        /*0044*/ 	.byte	0x04, 0x0a
        /*0046*/ 	.short	(.L_110 - .L_109)
	.align		4
.L_109:
        /*0048*/ 	.word	index@(.nv.constant0._ZN7cutlass13device_kernelIN5flash11enable_sm90INS1_16FlashAttnFwdSm90INS1_25CollectiveMainloopFwdSm90ILi2EN4cute5tupleIJNS5_1CILi1EEES8_S8_EEENS6_IJNS7_ILi128EEESA_SA_EEELi128ENS_10bfloat16_tEfNS_4arch4Sm90ELb0ELb1ELb1ELb0ELb0ELb0ELb0ELb1ELb1ELb1ELb1ELb0EEENS1_21CollectiveEpilogueFwdISB_S9_SC_SE_Li256ELb0ELb1ELb1ELb0EEENS1_19SingleTileSchedulerILb0ELb1ELb1ELi128EEEEEEEEEvNT_6ParamsE)
        /*004c*/ 	.short	0x0380
        /*004e*/ 	.short	0x0a00


	//----- nvinfo : EIATTR_SW_WAR
	.align		4
.L_110:
        /*0050*/ 	.byte	0x04, 0x36
        /*0052*/ 	.short	(.L_112 - .L_111)
.L_111:
        /*0054*/ 	.word	0x00000008
.L_112:


//--------------------- .nv.info._ZN7cutlass13device_kernelIN5flash11enable_sm90INS1_16FlashAttnFwdSm90INS1_25CollectiveMainloopFwdSm90ILi2EN4cute5tupleIJNS5_1CILi1EEES8_S8_EEENS6_IJNS7_ILi128EEESA_SA_EEELi128ENS_10bfloat16_tEfNS_4arch4Sm90ELb0ELb1ELb1ELb1ELb0ELb0ELb0ELb1ELb1ELb1ELb1ELb0EEENS1_21CollectiveEpilogueFwdISB_S9_SC_SE_Li256ELb1ELb1ELb1ELb0EEENS1_36VarlenDynamicPersistentTileSchedulerILi128ELi128ELi256ELi128ELb1ELb1ELb1ELb1ELb0ELb1EEEEEEEEEvNT_6ParamsE --------------------------
	.section	.nv.info._ZN7cutlass13device_kernelIN5flash11enable_sm90INS1_16FlashAttnFwdSm90INS1_25CollectiveMainloopFwdSm90ILi2EN4cute5tupleIJNS5_1CILi1EEES8_S8_EEENS6_IJNS7_ILi128EEESA_SA_EEELi128ENS_10bfloat16_tEfNS_4arch4Sm90ELb0ELb1ELb1ELb1ELb0ELb0ELb0ELb1ELb1ELb1ELb1ELb0EEENS1_21CollectiveEpilogueFwdISB_S9_SC_SE_Li256ELb1ELb1ELb1ELb0EEENS1_36VarlenDynamicPersistentTileSchedulerILi128ELi128ELi256ELi128ELb1ELb1ELb1ELb1ELb0ELb1EEEEEEEEEvNT_6ParamsE,"",@"SHT_CUDA_INFO"
	.sectionflags	@""
	.align	4


	//----- nvinfo : EIATTR_CUDA_API_VERSION
	.align		4
        /*0000*/ 	.byte	0x04, 0x37
        /*0002*/ 	.short	(.L_114 - .L_113)
.L_113:
        /*0004*/ 	.word	0x00000082


	//----- nvinfo : EIATTR_KPARAM_INFO
	.align		4
.L_114:
        /*0008*/ 	.byte	0x04, 0x17
        /*000a*/ 	.short	(.L_116 - .L_115)
.L_115:
        /*000c*/ 	.word	0x00000000
        /*0010*/ 	.short	0x0000
        /*0012*/ 	.short	0x0000
        /*0014*/ 	.byte	0x00, 0xf0, 0x01, 0x2a


	//----- nvinfo : EIATTR_SPARSE_MMA_MASK
	.align		4
.L_116:
        /*0018*/ 	.byte	0x03, 0x50
        /*001a*/ 	.short	0x0000


	//----- nvinfo : EIATTR_MAXREG_COUNT
	.align		4
        /*001c*/ 	.byte	0x03, 0x1b
        /*001e*/ 	.short	0x00a8


	//----- nvinfo : EIATTR_MERCURY_ISA_VERSION
	.align		4
        /*0020*/ 	.byte	0x03, 0x5f
        /*0022*/ 	.short	0x0101


	//----- nvinfo : EIATTR_VRC_CTA_INIT_COUNT
	.align		4
        /*0024*/ 	.byte	0x02, 0x4a
	.zero		1
	.zero		1


	//----- nvinfo : EIATTR_EXIT_INSTR_OFFSETS
	.align		4
        /*0028*/ 	.byte	0x04, 0x1c
        /*002a*/ 	.short	(.L_118 - .L_117)


	//   ....[0]....
.L_117:
        /*002c*/ 	.word	0x00000010


	//----- nvinfo : EIATTR_MAX_THREADS
	.align		4
.L_118:
        /*0030*/ 	.byte	0x04, 0x05
        /*0032*/ 	.short	(.L_120 - .L_119)
.L_119:
        /*0034*/ 	.word	0x00000180
        /*0038*/ 	.word	0x00000001
        /*003c*/ 	.word	0x00000001


	//----- nvinfo : EIATTR_CBANK_PARAM_SIZE
	.align		4
.L_120:
        /*0040*/ 	.byte	0x03, 0x19
        /*0042*/ 	.short	0x0a80


	//----- nvinfo : EIATTR_PARAM_CBANK
	.align		4
        /*0044*/ 	.byte	0x04, 0x0a
        /*0046*/ 	.short	(.L_122 - .L_121)
	.align		4
.L_121:
        /*0048*/ 	.word	index@(.nv.constant0._ZN7cutlass13device_kernelIN5flash11enable_sm90INS1_16FlashAttnFwdSm90INS1_25CollectiveMainloopFwdSm90ILi2EN4cute5tupleIJNS5_1CILi1EEES8_S8_EEENS6_IJNS7_ILi128EEESA_SA_EEELi128ENS_10bfloat16_tEfNS_4arch4Sm90ELb0ELb1ELb1ELb1ELb0ELb0ELb0ELb1ELb1ELb1ELb1ELb0EEENS1_21CollectiveEpilogueFwdISB_S9_SC_SE_Li256ELb1ELb1ELb1ELb0EEENS1_36VarlenDynamicPersistentTileSchedulerILi128ELi128ELi256ELi128ELb1ELb1ELb1ELb1ELb0ELb1EEEEEEEEEvNT_6ParamsE)
        /*004c*/ 	.short	0x0380
        /*004e*/ 	.short	0x0a80


	//----- nvinfo : EIATTR_SW_WAR
	.align		4
.L_122:
        /*0050*/ 	.byte	0x04, 0x36
        /*0052*/ 	.short	(.L_124 - .L_123)
.L_123:
        /*0054*/ 	.word	0x00000008
.L_124:


//--------------------- .nv.info._ZN7cutlass13device_kernelIN5flash11enable_sm90INS1_16FlashAttnFwdSm90INS1_25CollectiveMainloopFwdSm90ILi2EN4cute5tupleIJNS5_1CILi1EEES8_S8_EEENS6_IJNS7_ILi128EEESA_SA_EEELi128ENS_10bfloat16_tEfNS_4arch4Sm90ELb0ELb1ELb1ELb1ELb0ELb1ELb0ELb1ELb1ELb1ELb1ELb0EEENS1_21CollectiveEpilogueFwdISB_S9_SC_SE_Li256ELb1ELb1ELb1ELb0EEENS1_36VarlenDynamicPersistentTileSchedulerILi128ELi128ELi256ELi128ELb1ELb1ELb1ELb1ELb0ELb1EEEEEEEEEvNT_6ParamsE --------------------------
	.section	.nv.info._ZN7cutlass13device_kernelIN5flash11enable_sm90INS1_16FlashAttnFwdSm90INS1_25CollectiveMainloopFwdSm90ILi2EN4cute5tupleIJNS5_1CILi1EEES8_S8_EEENS6_IJNS7_ILi128EEESA_SA_EEELi128ENS_10bfloat16_tEfNS_4arch4Sm90ELb0ELb1ELb1ELb1ELb0ELb1ELb0ELb1ELb1ELb1ELb1ELb0EEENS1_21CollectiveEpilogueFwdISB_S9_SC_SE_Li256ELb1ELb1ELb1ELb0EEENS1_36VarlenDynamicPersistentTileSchedulerILi128ELi128ELi256ELi128ELb1ELb1ELb1ELb1ELb0ELb1EEEEEEEEEvNT_6ParamsE,"",@"SHT_CUDA_INFO"
	.sectionflags	@""
	.align	4


	//----- nvinfo : EIATTR_CUDA_API_VERSION
	.align		4
        /*0000*/ 	.byte	0x04, 0x37
        /*0002*/ 	.short	(.L_126 - .L_125)
.L_125:
        /*0004*/ 	.word	0x00000082


	//----- nvinfo : EIATTR_KPARAM_INFO
	.align		4
.L_126:
        /*0008*/ 	.byte	0x04, 0x17
        /*000a*/ 	.short	(.L_128 - .L_127)
.L_127:
        /*000c*/ 	.word	0x00000000
        /*0010*/ 	.short	0x0000
        /*0012*/ 	.short	0x0000
        /*0014*/ 	.byte	0x00, 0xf0, 0x01, 0x2a


	//----- nvinfo : EIATTR_SPARSE_MMA_MASK
	.align		4
.L_128:
        /*0018*/ 	.byte	0x03, 0x50
        /*001a*/ 	.short	0x0000


	//----- nvinfo : EIATTR_MAXREG_COUNT
	.align		4
        /*001c*/ 	.byte	0x03, 0x1b
        /*001e*/ 	.short	0x00a8


	//----- nvinfo : EIATTR_MERCURY_ISA_VERSION
	.align		4
        /*0020*/ 	.byte	0x03, 0x5f
        /*0022*/ 	.short	0x0101


	//----- nvinfo : EIATTR_VRC_CTA_INIT_COUNT
	.align		4
        /*0024*/ 	.byte	0x02, 0x4a
	.zero		1
	.zero		1


	//----- nvinfo : EIATTR_EXIT_INSTR_OFFSETS
	.align		4
        /*0028*/ 	.byte	0x04, 0x1c
        /*002a*/ 	.short	(.L_130 - .L_129)


	//   ....[0]....
.L_129:
        /*002c*/ 	.word	0x00000010


	//----- nvinfo : EIATTR_MAX_THREADS
	.align		4
.L_130:
        /*0030*/ 	.byte	0x04, 0x05
        /*0032*/ 	.short	(.L_132 - .L_131)
.L_131:
        /*0034*/ 	.word	0x00000180
        /*0038*/ 	.word	0x00000001
        /*003c*/ 	.word	0x00000001


	//----- nvinfo : EIATTR_CBANK_PARAM_SIZE
	.align		4
.L_132:
        /*0040*/ 	.byte	0x03, 0x19
        /*0042*/ 	.short	0x0a80


	//----- nvinfo : EIATTR_PARAM_CBANK
	.align		4
        /*0044*/ 	.byte	0x04, 0x0a
        /*0046*/ 	.short	(.L_134 - .L_133)
	.align		4
.L_133:
        /*0048*/ 	.word	index@(.nv.constant0._ZN7cutlass13device_kernelIN5flash11enable_sm90INS1_16FlashAttnFwdSm90INS1_25CollectiveMainloopFwdSm90ILi2EN4cute5tupleIJNS5_1CILi1EEES8_S8_EEENS6_IJNS7_ILi128EEESA_SA_EEELi128ENS_10bfloat16_tEfNS_4arch4Sm90ELb0ELb1ELb1ELb1ELb0ELb1ELb0ELb1ELb1ELb1ELb1ELb0EEENS1_21CollectiveEpilogueFwdISB_S9_SC_SE_Li256ELb1ELb1ELb1ELb0EEENS1_36VarlenDynamicPersistentTileSchedulerILi128ELi128ELi256ELi128ELb1ELb1ELb1ELb1ELb0ELb1EEEEEEEEEvNT_6ParamsE)
        /*004c*/ 	.short	0x0380
        /*004e*/ 	.short	0x0a80


	//----- nvinfo : EIATTR_SW_WAR
	.align		4
.L_134:
        /*0050*/ 	.byte	0x04, 0x36
        /*0052*/ 	.short	(.L_136 - .L_135)
.L_135:
        /*0054*/ 	.word	0x00000008
.L_136:


//--------------------- .nv.info._ZN7cutlass13device_kernelIN5flash11enable_sm90INS1_16FlashAttnFwdSm90INS1_25CollectiveMainloopFwdSm90ILi2EN4cute5tupleIJNS5_1CILi1EEES8_S8_EEENS6_IJNS7_ILi128EEESA_SA_EEELi128ENS_10bfloat16_tEfNS_4arch4Sm90ELb1ELb0ELb1ELb0ELb0ELb0ELb0ELb1ELb1ELb1ELb1ELb0EEENS1_21CollectiveEpilogueFwdISB_S9_SC_SE_Li256ELb0ELb1ELb1ELb0EEENS1_19SingleTileSchedulerILb0ELb1ELb1ELi128EEEEEEEEEvNT_6ParamsE --------------------------
	.section	.nv.info._ZN7cutlass13device_kernelIN5flash11enable_sm90INS1_16FlashAttnFwdSm90INS1_25CollectiveMainloopFwdSm90ILi2EN4cute5tupleIJNS5_1CILi1EEES8_S8_EEENS6_IJNS7_ILi128EEESA_SA_EEELi128ENS_10bfloat16_tEfNS_4arch4Sm90ELb1ELb0ELb1ELb0ELb0ELb0ELb0ELb1ELb1ELb1ELb1ELb0EEENS1_21CollectiveEpilogueFwdISB_S9_SC_SE_Li256ELb0ELb1ELb1ELb0EEENS1_19SingleTileSchedulerILb0ELb1ELb1ELi128EEEEEEEEEvNT_6ParamsE,"",@"SHT_CUDA_INFO"
	.sectionflags	@""
	.align	4


	//----- nvinfo : EIATTR_CUDA_API_VERSION
	.align		4
        /*0000*/ 	.byte	0x04, 0x37
        /*0002*/ 	.short	(.L_138 - .L_137)
.L_137:
        /*0004*/ 	.word	0x00000082


	//----- nvinfo : EIATTR_KPARAM_INFO
	.align		4
.L_138:
        /*0008*/ 	.byte	0x04, 0x17
        /*000a*/ 	.short	(.L_140 - .L_139)
.L_139:
        /*000c*/ 	.word	0x00000000
        /*0010*/ 	.short	0x0000
        /*0012*/ 	.short	0x0000
        /*0014*/ 	.byte	0x00, 0xf0, 0x01, 0x28


	//----- nvinfo : EIATTR_SPARSE_MMA_MASK
	.align		4
.L_140:
        /*0018*/ 	.byte	0x03, 0x50
        /*001a*/ 	.short	0x0000


	//----- nvinfo : EIATTR_MAXREG_COUNT
	.align		4
        /*001c*/ 	.byte	0x03, 0x1b
        /*001e*/ 	.short	0x00a8


	//----- nvinfo : EIATTR_MERCURY_ISA_VERSION
	.align		4
        /*0020*/ 	.byte	0x03, 0x5f
        /*0022*/ 	.short	0x0101


	//----- nvinfo : EIATTR_VRC_CTA_INIT_COUNT
	.align		4
        /*0024*/ 	.byte	0x02, 0x4a
	.zero		1
	.zero		1


	//----- nvinfo : EIATTR_EXIT_INSTR_OFFSETS
	.align		4
        /*0028*/ 	.byte	0x04, 0x1c
        /*002a*/ 	.short	(.L_142 - .L_141)


	//   ....[0]....
.L_141:
        /*002c*/ 	.word	0x00000010


	//----- nvinfo : EIATTR_MAX_THREADS
	.align		4
.L_142:
        /*0030*/ 	.byte	0x04, 0x05
        /*0032*/ 	.short	(.L_144 - .L_143)
.L_143:
        /*0034*/ 	.word	0x00000180
        /*0038*/ 	.word	0x00000001
        /*003c*/ 	.word	0x00000001


	//----- nvinfo : EIATTR_CBANK_PARAM_SIZE
	.align		4
.L_144:
        /*0040*/ 	.byte	0x03, 0x19
        /*0042*/ 	.short	0x0a00


	//----- nvinfo : EIATTR_PARAM_CBANK
	.align		4
        /*0044*/ 	.byte	0x04, 0x0a
        /*0046*/ 	.short	(.L_146 - .L_145)
	.align		4
.L_145:
        /*0048*/ 	.word	index@(.nv.constant0._ZN7cutlass13device_kernelIN5flash11enable_sm90INS1_16FlashAttnFwdSm90INS1_25CollectiveMainloopFwdSm90ILi2EN4cute5tupleIJNS5_1CILi1EEES8_S8_EEENS6_IJNS7_ILi128EEESA_SA_EEELi128ENS_10bfloat16_tEfNS_4arch4Sm90ELb1ELb0ELb1ELb0ELb0ELb0ELb0ELb1ELb1ELb1ELb1ELb0EEENS1_21CollectiveEpilogueFwdISB_S9_SC_SE_Li256ELb0ELb1ELb1ELb0EEENS1_19SingleTileSchedulerILb0ELb1ELb1ELi128EEEEEEEEEvNT_6ParamsE)
        /*004c*/ 	.short	0x0380
        /*004e*/ 	.short	0x0a00


	//----- nvinfo : EIATTR_SW_WAR
	.align		4
.L_146:
        /*0050*/ 	.byte	0x04, 0x36
        /*0052*/ 	.short	(.L_148 - .L_147)
.L_147:
        /*0054*/ 	.word	0x00000008
.L_148:


//--------------------- .nv.info._ZN7cutlass13device_kernelIN5flash11enable_sm90INS1_16FlashAttnFwdSm90INS1_25CollectiveMainloopFwdSm90ILi2EN4cute5tupleIJNS5_1CILi1EEES8_S8_EEENS6_IJNS7_ILi128EEESA_SA_EEELi128ENS_10bfloat16_tEfNS_4arch4Sm90ELb1ELb0ELb1ELb1ELb0ELb0ELb0ELb1ELb1ELb1ELb1ELb0EEENS1_21CollectiveEpilogueFwdISB_S9_SC_SE_Li256ELb1ELb1ELb1ELb0EEENS1_36VarlenDynamicPersistentTileSchedulerILi128ELi128ELi256ELi128ELb1ELb1ELb1ELb1ELb1ELb1EEEEEEEEEvNT_6ParamsE --------------------------
	.section	.nv.info._ZN7cutlass13device_kernelIN5flash11enable_sm90INS1_16FlashAttnFwdSm90INS1_25CollectiveMainloopFwdSm90ILi2EN4cute5tupleIJNS5_1CILi1EEES8_S8_EEENS6_IJNS7_ILi128EEESA_SA_EEELi128ENS_10bfloat16_tEfNS_4arch4Sm90ELb1ELb0ELb1ELb1ELb0ELb0ELb0ELb1ELb1ELb1ELb1ELb0EEENS1_21CollectiveEpilogueFwdISB_S9_SC_SE_Li256ELb1ELb1ELb1ELb0EEENS1_36VarlenDynamicPersistentTileSchedulerILi128ELi128ELi256ELi128ELb1ELb1ELb1ELb1ELb1ELb1EEEEEEEEEvNT_6ParamsE,"",@"SHT_CUDA_INFO"
	.sectionflags	@""
	.align	4


	//----- nvinfo : EIATTR_CUDA_API_VERSION
	.align		4
        /*0000*/ 	.byte	0x04, 0x37
        /*0002*/ 	.short	(.L_150 - .L_149)
.L_149:
        /*0004*/ 	.word	0x00000082


	//----- nvinfo : EIATTR_KPARAM_INFO
	.align		4
.L_150:
        /*0008*/ 	.byte	0x04, 0x17
        /*000a*/ 	.short	(.L_152 - .L_151)
.L_151:
        /*000c*/ 	.word	0x00000000
        /*0010*/ 	.short	0x0000
        /*0012*/ 	.short	0x0000
        /*0014*/ 	.byte	0x00, 0xf0, 0x01, 0x2a


	//----- nvinfo : EIATTR_SPARSE_MMA_MASK
	.align		4
.L_152:
        /*0018*/ 	.byte	0x03, 0x50
        /*001a*/ 	.short	0x0000


	//----- nvinfo : EIATTR_MAXREG_COUNT
	.align		4
        /*001c*/ 	.byte	0x03, 0x1b
        /*001e*/ 	.short	0x00a8


	//----- nvinfo : EIATTR_MERCURY_ISA_VERSION
	.align		4
        /*0020*/ 	.byte	0x03, 0x5f
        /*0022*/ 	.short	0x0101


	//----- nvinfo : EIATTR_VRC_CTA_INIT_COUNT
	.align		4
        /*0024*/ 	.byte	0x02, 0x4a
	.zero		1
	.zero		1


	//----- nvinfo : EIATTR_EXIT_INSTR_OFFSETS
	.align		4
        /*0028*/ 	.byte	0x04, 0x1c
        /*002a*/ 	.short	(.L_154 - .L_153)


	//   ....[0]....
.L_153:
        /*002c*/ 	.word	0x00000010


	//----- nvinfo : EIATTR_MAX_THREADS
	.align		4
.L_154:
        /*0030*/ 	.byte	0x04, 0x05
        /*0032*/ 	.short	(.L_156 - .L_155)
.L_155:
        /*0034*/ 	.word	0x00000180
        /*0038*/ 	.word	0x00000001
        /*003c*/ 	.word	0x00000001


	//----- nvinfo : EIATTR_CBANK_PARAM_SIZE
	.align		4
.L_156:
        /*0040*/ 	.byte	0x03, 0x19
        /*0042*/ 	.short	0x0a80


	//----- nvinfo : EIATTR_PARAM_CBANK
	.align		4
        /*0044*/ 	.byte	0x04, 0x0a
        /*0046*/ 	.short	(.L_158 - .L_157)
	.align		4
.L_157:
        /*0048*/ 	.word	index@(.nv.constant0._ZN7cutlass13device_kernelIN5flash11enable_sm90INS1_16FlashAttnFwdSm90INS1_25CollectiveMainloopFwdSm90ILi2EN4cute5tupleIJNS5_1CILi1EEES8_S8_EEENS6_IJNS7_ILi128EEESA_SA_EEELi128ENS_10bfloat16_tEfNS_4arch4Sm90ELb1ELb0ELb1ELb1ELb0ELb0ELb0ELb1ELb1ELb1ELb1ELb0EEENS1_21CollectiveEpilogueFwdISB_S9_SC_SE_Li256ELb1ELb1ELb1ELb0EEENS1_36VarlenDynamicPersistentTileSchedulerILi128ELi128ELi256ELi128ELb1ELb1ELb1ELb1ELb1ELb1EEEEEEEEEvNT_6ParamsE)
        /*004c*/ 	.short	0x0380
        /*004e*/ 	.short	0x0a80


	//----- nvinfo : EIATTR_SW_WAR
	.align		4
.L_158:
        /*0050*/ 	.byte	0x04, 0x36
        /*0052*/ 	.short	(.L_160 - .L_159)
.L_159:
        /*0054*/ 	.word	0x00000008
.L_160:


//--------------------- .nv.info._ZN7cutlass13device_kernelIN5flash11enable_sm90INS1_16FlashAttnFwdSm90INS1_25CollectiveMainloopFwdSm90ILi2EN4cute5tupleIJNS5_1CILi1EEES8_S8_EEENS6_IJNS7_ILi128EEESA_SA_EEELi128ENS_10bfloat16_tEfNS_4arch4Sm90ELb1ELb0ELb1ELb1ELb0ELb1ELb0ELb1ELb1ELb1ELb1ELb0EEENS1_21CollectiveEpilogueFwdISB_S9_SC_SE_Li256ELb1ELb1ELb1ELb0EEENS1_36VarlenDynamicPersistentTileSchedulerILi128ELi128ELi256ELi128ELb1ELb1ELb1ELb1ELb1ELb1EEEEEEEEEvNT_6ParamsE --------------------------
	.section	.nv.info._ZN7cutlass13device_kernelIN5flash11enable_sm90INS1_16FlashAttnFwdSm90INS1_25CollectiveMainloopFwdSm90ILi2EN4cute5tupleIJNS5_1CILi1EEES8_S8_EEENS6_IJNS7_ILi128EEESA_SA_EEELi128ENS_10bfloat16_tEfNS_4arch4Sm90ELb1ELb0ELb1ELb1ELb0ELb1ELb0ELb1ELb1ELb1ELb1ELb0EEENS1_21CollectiveEpilogueFwdISB_S9_SC_SE_Li256ELb1ELb1ELb1ELb0EEENS1_36VarlenDynamicPersistentTileSchedulerILi128ELi128ELi256ELi128ELb1ELb1ELb1ELb1ELb1ELb1EEEEEEEEEvNT_6ParamsE,"",@"SHT_CUDA_INFO"
	.sectionflags	@""
	.align	4


	//----- nvinfo : EIATTR_CUDA_API_VERSION
	.align		4
        /*0000*/ 	.byte	0x04, 0x37
        /*0002*/ 	.short	(.L_162 - .L_161)
.L_161:
        /*0004*/ 	.word	0x00000082


	//----- nvinfo : EIATTR_KPARAM_INFO
	.align		4
.L_162:
        /*0008*/ 	.byte	0x04, 0x17
        /*000a*/ 	.short	(.L_164 - .L_163)
.L_163:
        /*000c*/ 	.word	0x00000000
        /*0010*/ 	.short	0x0000
        /*0012*/ 	.short	0x0000
        /*0014*/ 	.byte	0x00, 0xf0, 0x01, 0x2a


	//----- nvinfo : EIATTR_SPARSE_MMA_MASK
	.align		4
.L_164:
        /*0018*/ 	.byte	0x03, 0x50
        /*001a*/ 	.short	0x0000


	//----- nvinfo : EIATTR_MAXREG_COUNT
	.align		4
        /*001c*/ 	.byte	0x03, 0x1b
        /*001e*/ 	.short	0x00a8


	//----- nvinfo : EIATTR_MERCURY_ISA_VERSION
	.align		4
        /*0020*/ 	.byte	0x03, 0x5f
        /*0022*/ 	.short	0x0101


	//----- nvinfo : EIATTR_VRC_CTA_INIT_COUNT
	.align		4
        /*0024*/ 	.byte	0x02, 0x4a
	.zero		1
	.zero		1


	//----- nvinfo : EIATTR_EXIT_INSTR_OFFSETS
	.align		4
        /*0028*/ 	.byte	0x04, 0x1c
        /*002a*/ 	.short	(.L_166 - .L_165)


	//   ....[0]....
.L_165:
        /*002c*/ 	.word	0x00000010


	//----- nvinfo : EIATTR_MAX_THREADS
	.align		4
.L_166:
        /*0030*/ 	.byte	0x04, 0x05
        /*0032*/ 	.short	(.L_168 - .L_167)
.L_167:
        /*0034*/ 	.word	0x00000180
        /*0038*/ 	.word	0x00000001
        /*003c*/ 	.word	0x00000001


	//----- nvinfo : EIATTR_CBANK_PARAM_SIZE
	.align		4
.L_168:
        /*0040*/ 	.byte	0x03, 0x19
        /*0042*/ 	.short	0x0a80


	//----- nvinfo : EIATTR_PARAM_CBANK
	.align		4
        /*0044*/ 	.byte	0x04, 0x0a
        /*0046*/ 	.short	(.L_170 - .L_169)
	.align		4
.L_169:
        /*0048*/ 	.word	index@(.nv.constant0._ZN7cutlass13device_kernelIN5flash11enable_sm90INS1_16FlashAttnFwdSm90INS1_25CollectiveMainloopFwdSm90ILi2EN4cute5tupleIJNS5_1CILi1EEES8_S8_EEENS6_IJNS7_ILi128EEESA_SA_EEELi128ENS_10bfloat16_tEfNS_4arch4Sm90ELb1ELb0ELb1ELb1ELb0ELb1ELb0ELb1ELb1ELb1ELb1ELb0EEENS1_21CollectiveEpilogueFwdISB_S9_SC_SE_Li256ELb1ELb1ELb1ELb0EEENS1_36VarlenDynamicPersistentTileSchedulerILi128ELi128ELi256ELi128ELb1ELb1ELb1ELb1ELb1ELb1EEEEEEEEEvNT_6ParamsE)
        /*004c*/ 	.short	0x0380
        /*004e*/ 	.short	0x0a80


	//----- nvinfo : EIATTR_SW_WAR
	.align		4
.L_170:
        /*0050*/ 	.byte	0x04, 0x36
        /*0052*/ 	.short	(.L_172 - .L_171)
.L_171:
        /*0054*/ 	.word	0x00000008
.L_172:


//--------------------- .nv.callgraph             --------------------------
	.section	.nv.callgraph,"",@"SHT_CUDA_CALLGRAPH"
	.align	4
	.sectionentsize	8
	.align		4
        /*0000*/ 	.word	0x00000000
	.align		4
        /*0004*/ 	.word	0xffffffff
	.align		4
        /*0008*/ 	.word	0x00000000
	.align		4
        /*000c*/ 	.word	0xfffffffe
	.align		4
        /*0010*/ 	.word	0x00000000
	.align		4
        /*0014*/ 	.word	0xfffffffd
	.align		4
        /*0018*/ 	.word	0x00000000
	.align		4
        /*001c*/ 	.word	0xfffffffc


//--------------------- .nv.constant4             --------------------------
	.section	.nv.constant4,"a",@progbits
	.align	8
	.align		8
.nv.constant4:
        /*0000*/ 	.dword	_ZN80_INTERNAL_0c32b946_44_flash_fwd_hdim128_bf16_split_softcap_sm90_cu_f3e6f9ee_30304cuda3std3__45__cpo5beginE
	.align		8
        /*0008*/ 	.dword	_ZN80_INTERNAL_0c32b946_44_flash_fwd_hdim128_bf16_split_softcap_sm90_cu_f3e6f9ee_30304cuda3std3__45__cpo3endE
	.align		8
        /*0010*/ 	.dword	_ZN80_INTERNAL_0c32b946_44_flash_fwd_hdim128_bf16_split_softcap_sm90_cu_f3e6f9ee_30304cuda3std3__45__cpo6cbeginE
	.align		8
        /*0018*/ 	.dword	_ZN80_INTERNAL_0c32b946_44_flash_fwd_hdim128_bf16_split_softcap_sm90_cu_f3e6f9ee_30304cuda3std3__45__cpo4cendE
	.align		8
        /*0020*/ 	.dword	_ZN80_INTERNAL_0c32b946_44_flash_fwd_hdim128_bf16_split_softcap_sm90_cu_f3e6f9ee_30304cuda3std3__482_GLOBAL__N__0c32b946_44_flash_fwd_hdim128_bf16_split_softcap_sm90_cu_f3e6f9ee_30306ignoreE
	.align		8
        /*0028*/ 	.dword	_ZN80_INTERNAL_0c32b946_44_flash_fwd_hdim128_bf16_split_softcap_sm90_cu_f3e6f9ee_30304cuda3std3__419piecewise_constructE
	.align		8
        /*0030*/ 	.dword	_ZN80_INTERNAL_0c32b946_44_flash_fwd_hdim128_bf16_split_softcap_sm90_cu_f3e6f9ee_30304cuda3std3__48in_placeE
	.align		8
        /*0038*/ 	.dword	_ZN80_INTERNAL_0c32b946_44_flash_fwd_hdim128_bf16_split_softcap_sm90_cu_f3e6f9ee_30304cuda3std6ranges3__45__cpo4swapE
	.align		8
        /*0040*/ 	.dword	_ZN80_INTERNAL_0c32b946_44_flash_fwd_hdim128_bf16_split_softcap_sm90_cu_f3e6f9ee_30304cuda3std6ranges3__45__cpo9iter_moveE
	.align		8
        /*0048*/ 	.dword	_ZN80_INTERNAL_0c32b946_44_flash_fwd_hdim128_bf16_split_softcap_sm90_cu_f3e6f9ee_30304cute7productE
	.align		8
        /*0050*/ 	.dword	_ZN80_INTERNAL_0c32b946_44_flash_fwd_hdim128_bf16_split_softcap_sm90_cu_f3e6f9ee_30304cute1_E


//--------------------- .text._ZN7cutlass13device_kernelIN5flash11enable_sm90INS1_16FlashAttnFwdSm90INS1_25CollectiveMainloopFwdSm90ILi2EN4cute5tupleIJNS5_1CILi1EEES8_S8_EEENS6_IJNS7_ILi128EEENS7_ILi176EEESA_EEELi128ENS_10bfloat16_tEfNS_4arch4Sm90ELb0ELb0ELb1ELb0ELb0ELb0ELb0ELb1ELb1ELb1ELb1ELb0EEENS1_21CollectiveEpilogueFwdINS6_IJSA_SA_SB_EEES9_SD_SF_Li256ELb0ELb1ELb1ELb0EEENS1_19SingleTileSchedulerILb0ELb1ELb1ELi128EEEEEEEEEvNT_6ParamsE --------------------------
	.section	.text._ZN7cutlass13device_kernelIN5flash11enable_sm90INS1_16FlashAttnFwdSm90INS1_25CollectiveMainloopFwdSm90ILi2EN4cute5tupleIJNS5_1CILi1EEES8_S8_EEENS6_IJNS7_ILi128EEENS7_ILi176EEESA_EEELi128ENS_10bfloat16_tEfNS_4arch4Sm90ELb0ELb0ELb1ELb0ELb0ELb0ELb0ELb1ELb1ELb1ELb1ELb0EEENS1_21CollectiveEpilogueFwdINS6_IJSA_SA_SB_EEES9_SD_SF_Li256ELb0ELb1ELb1ELb0EEENS1_19SingleTileSchedulerILb0ELb1ELb1ELi128EEEEEEEEEvNT_6ParamsE,"ax",@progbits
	.align	128
.text._ZN7cutlass13device_kernelIN5flash11enable_sm90INS1_16FlashAttnFwdSm90INS1_25CollectiveMainloopFwdSm90ILi2EN4cute5tupleIJNS5_1CILi1EEES8_S8_EEENS6_IJNS7_ILi128EEENS7_ILi176EEESA_EEELi128ENS_10bfloat16_tEfNS_4arch4Sm90ELb0ELb0ELb1ELb0ELb0ELb0ELb0ELb1ELb1ELb1ELb1ELb0EEENS1_21CollectiveEpilogueFwdINS6_IJSA_SA_SB_EEES9_SD_SF_Li256ELb0ELb1ELb1ELb0EEENS1_19SingleTileSchedulerILb0ELb1ELb1ELi128EEEEEEEEEvNT_6ParamsE:
        .type           _ZN7cutlass13device_kernelIN5flash11enable_sm90INS1_16FlashAttnFwdSm90INS1_25CollectiveMainloopFwdSm90ILi2EN4cute5tupleIJNS5_1CILi1EEES8_S8_EEENS6_IJNS7_ILi128EEENS7_ILi176EEESA_EEELi128ENS_10bfloat16_tEfNS_4arch4Sm90ELb0ELb0ELb1ELb0ELb0ELb0ELb0ELb1ELb1ELb1ELb1ELb0EEENS1_21CollectiveEpilogueFwdINS6_IJSA_SA_SB_EEES9_SD_SF_Li256ELb0ELb1ELb1ELb0EEENS1_19SingleTileSchedulerILb0ELb1ELb1ELi128EEEEEEEEEvNT_6ParamsE,@function
        .size           _ZN7cutlass13device_kernelIN5flash11enable_sm90INS1_16FlashAttnFwdSm90INS1_25CollectiveMainloopFwdSm90ILi2EN4cute5tupleIJNS5_1CILi1EEES8_S8_EEENS6_IJNS7_ILi128EEENS7_ILi176EEESA_EEELi128ENS_10bfloat16_tEfNS_4arch4Sm90ELb0ELb0ELb1ELb0ELb0ELb0ELb0ELb1ELb1ELb1ELb1ELb0EEENS1_21CollectiveEpilogueFwdINS6_IJSA_SA_SB_EEES9_SD_SF_Li256ELb0ELb1ELb1ELb0EEENS1_19SingleTileSchedulerILb0ELb1ELb1ELi128EEEEEEEEEvNT_6ParamsE,(.L_x_9 - _ZN7cutlass13device_kernelIN5flash11enable_sm90INS1_16FlashAttnFwdSm90INS1_25CollectiveMainloopFwdSm90ILi2EN4cute5tupleIJNS5_1CILi1EEES8_S8_EEENS6_IJNS7_ILi128EEENS7_ILi176EEESA_EEELi128ENS_10bfloat16_tEfNS_4arch4Sm90ELb0ELb0ELb1ELb0ELb0ELb0ELb0ELb1ELb1ELb1ELb1ELb0EEENS1_21CollectiveEpilogueFwdINS6_IJSA_SA_SB_EEES9_SD_SF_Li256ELb0ELb1ELb1ELb0EEENS1_19SingleTileSchedulerILb0ELb1ELb1ELi128EEEEEEEEEvNT_6ParamsE)
        .other          _ZN7cutlass13device_kernelIN5flash11enable_sm90INS1_16FlashAttnFwdSm90INS1_25CollectiveMainloopFwdSm90ILi2EN4cute5tupleIJNS5_1CILi1EEES8_S8_EEENS6_IJNS7_ILi128EEENS7_ILi176EEESA_EEELi128ENS_10bfloat16_tEfNS_4arch4Sm90ELb0ELb0ELb1ELb0ELb0ELb0ELb0ELb1ELb1ELb1ELb1ELb0EEENS1_21CollectiveEpilogueFwdINS6_IJSA_SA_SB_EEES9_SD_SF_Li256ELb0ELb1ELb1ELb0EEENS1_19SingleTileSchedulerILb0ELb1ELb1ELi128EEEEEEEEEvNT_6ParamsE,@"STO_CUDA_ENTRY STV_DEFAULT"
_ZN7cutlass13device_kernelIN5flash11enable_sm90INS1_16FlashAttnFwdSm90INS1_25CollectiveMainloopFwdSm90ILi2EN4cute5tupleIJNS5_1CILi1EEES8_S8_EEENS6_IJNS7_ILi128EEENS7_ILi176EEESA_EEELi128ENS_10bfloat16_tEfNS_4arch4Sm90ELb0ELb0ELb1ELb0ELb0ELb0ELb0ELb1ELb1ELb1ELb1ELb0EEENS1_21CollectiveEpilogueFwdINS6_IJSA_SA_SB_EEES9_SD_SF_Li256ELb0ELb1ELb1ELb0EEENS1_19SingleTileSchedulerILb0ELb1ELb1ELi128EEEEEEEEEvNT_6ParamsE:
[----:B------:R-:W-:Y:S01]  /*0000*/  LDC R1, c[0x0][0x37c] ;  /* 0x0000df00ff017b82 */ /* 0x000fe20000000800 */
[----:B------:R-:W-:Y:S05]  /*0010*/  EXIT ;  /* 0x000000000000794d */ /* 0x000fea0003800000 */
.L_x_0:
[----:B------:R-:W-:-:S00]  /*0020*/  BRA `(.L_x_0) ;  /* 0xfffffffc00fc7947 */ /* 0x000fc0000383ffff */
[----:B------:R-:W-:-:S00]  /*0030*/  NOP ;  /* 0x0000000000007918 */ /* 0x000fc00000000000 */
        /* <DEDUP_REMOVED lines=12> */
.L_x_9:


//--------------------- .text._ZN7cutlass13device_kernelIN5flash11enable_sm90INS1_16FlashAttnFwdSm90INS1_25CollectiveMainloopFwdSm90ILi2EN4cute5tupleIJNS5_1CILi1EEES8_S8_EEENS6_IJNS7_ILi128EEENS7_ILi176EEESA_EEELi128ENS_10bfloat16_tEfNS_4arch4Sm90ELb0ELb0ELb1ELb1ELb0ELb0ELb0ELb1ELb1ELb1ELb1ELb0EEENS1_21CollectiveEpilogueFwdINS6_IJSA_SA_SB_EEES9_SD_SF_Li256ELb1ELb1ELb1ELb0EEENS1_36VarlenDynamicPersistentTileSchedulerILi128ELi176ELi256ELi128ELb1ELb1ELb1ELb0ELb1ELb1EEEEEEEEEvNT_6ParamsE --------------------------
	.section	.text._ZN7cutlass13device_kernelIN5flash11enable_sm90INS1_16FlashAttnFwdSm90INS1_25CollectiveMainloopFwdSm90ILi2EN4cute5tupleIJNS5_1CILi1EEES8_S8_EEENS6_IJNS7_ILi128EEENS7_ILi176EEESA_EEELi128ENS_10bfloat16_tEfNS_4arch4Sm90ELb0ELb0ELb1ELb1ELb0ELb0ELb0ELb1ELb1ELb1ELb1ELb0EEENS1_21CollectiveEpilogueFwdINS6_IJSA_SA_SB_EEES9_SD_SF_Li256ELb1ELb1ELb1ELb0EEENS1_36VarlenDynamicPersistentTileSchedulerILi128ELi176ELi256ELi128ELb1ELb1ELb1ELb0ELb1ELb1EEEEEEEEEvNT_6ParamsE,"ax",@progbits
	.align	128
.text._ZN7cutlass13device_kernelIN5flash11enable_sm90INS1_16FlashAttnFwdSm90INS1_25CollectiveMainloopFwdSm90ILi2EN4cute5tupleIJNS5_1CILi1EEES8_S8_EEENS6_IJNS7_ILi128EEENS7_ILi176EEESA_EEELi128ENS_10bfloat16_tEfNS_4arch4Sm90ELb0ELb0ELb1ELb1ELb0ELb0ELb0ELb1ELb1ELb1ELb1ELb0EEENS1_21CollectiveEpilogueFwdINS6_IJSA_SA_SB_EEES9_SD_SF_Li256ELb1ELb1ELb1ELb0EEENS1_36VarlenDynamicPersistentTileSchedulerILi128ELi176ELi256ELi128ELb1ELb1ELb1ELb0ELb1ELb1EEEEEEEEEvNT_6ParamsE:
        .type           _ZN7cutlass13device_kernelIN5flash11enable_sm90INS1_16FlashAttnFwdSm90INS1_25CollectiveMainloopFwdSm90ILi2EN4cute5tupleIJNS5_1CILi1EEES8_S8_EEENS6_IJNS7_ILi128EEENS7_ILi176EEESA_EEELi128ENS_10bfloat16_tEfNS_4arch4Sm90ELb0ELb0ELb1ELb1ELb0ELb0ELb0ELb1ELb1ELb1ELb1ELb0EEENS1_21CollectiveEpilogueFwdINS6_IJSA_SA_SB_EEES9_SD_SF_Li256ELb1ELb1ELb1ELb0EEENS1_36VarlenDynamicPersistentTileSchedulerILi128ELi176ELi256ELi128ELb1ELb1ELb1ELb0ELb1ELb1EEEEEEEEEvNT_6ParamsE,@function
        .size           _ZN7cutlass13device_kernelIN5flash11enable_sm90INS1_16FlashAttnFwdSm90INS1_25CollectiveMainloopFwdSm90ILi2EN4cute5tupleIJNS5_1CILi1EEES8_S8_EEENS6_IJNS7_ILi128EEENS7_ILi176EEESA_EEELi128ENS_10bfloat16_tEfNS_4arch4Sm90ELb0ELb0ELb1ELb1ELb0ELb0ELb0ELb1ELb1ELb1ELb1ELb0EEENS1_21CollectiveEpilogueFwdINS6_IJSA_SA_SB_EEES9_SD_SF_Li256ELb1ELb1ELb1ELb0EEENS1_36VarlenDynamicPersistentTileSchedulerILi128ELi176ELi256ELi128ELb1ELb1ELb1ELb0ELb1ELb1EEEEEEEEEvNT_6ParamsE,(.L_x_10 - _ZN7cutlass13device_kernelIN5flash11enable_sm90INS1_16FlashAttnFwdSm90INS1_25CollectiveMainloopFwdSm90ILi2EN4cute5tupleIJNS5_1CILi1EEES8_S8_EEENS6_IJNS7_ILi128EEENS7_ILi176EEESA_EEELi128ENS_10bfloat16_tEfNS_4arch4Sm90ELb0ELb0ELb1ELb1ELb0ELb0ELb0ELb1ELb1ELb1ELb1ELb0EEENS1_21CollectiveEpilogueFwdINS6_IJSA_SA_SB_EEES9_SD_SF_Li256ELb1ELb1ELb1ELb0EEENS1_36VarlenDynamicPersistentTileSchedulerILi128ELi176ELi256ELi128ELb1ELb1ELb1ELb0ELb1ELb1EEEEEEEEEvNT_6ParamsE)
        .other          _ZN7cutlass13device_kernelIN5flash11enable_sm90INS1_16FlashAttnFwdSm90INS1_25CollectiveMainloopFwdSm90ILi2EN4cute5tupleIJNS5_1CILi1EEES8_S8_EEENS6_IJNS7_ILi128EEENS7_ILi176EEESA_EEELi128ENS_10bfloat16_tEfNS_4arch4Sm90ELb0ELb0ELb1ELb1ELb0ELb0ELb0ELb1ELb1ELb1ELb1ELb0EEENS1_21CollectiveEpilogueFwdINS6_IJSA_SA_SB_EEES9_SD_SF_Li256ELb1ELb1ELb1ELb0EEENS1_36VarlenDynamicPersistentTileSchedulerILi128ELi176ELi256ELi128ELb1ELb1ELb1ELb0ELb1ELb1EEEEEEEEEvNT_6ParamsE,@"STO_CUDA_ENTRY STV_DEFAULT"
_ZN7cutlass13device_kernelIN5flash11enable_sm90INS1_16FlashAttnFwdSm90INS1_25CollectiveMainloopFwdSm90ILi2EN4cute5tupleIJNS5_1CILi1EEES8_S8_EEENS6_IJNS7_ILi128EEENS7_ILi176EEESA_EEELi128ENS_10bfloat16_tEfNS_4arch4Sm90ELb0ELb0ELb1ELb1ELb0ELb0ELb0ELb1ELb1ELb1ELb1ELb0EEENS1_21CollectiveEpilogueFwdINS6_IJSA_SA_SB_EEES9_SD_SF_Li256ELb1ELb1ELb1ELb0EEENS1_36VarlenDynamicPersistentTileSchedulerILi128ELi176ELi256ELi128ELb1ELb1ELb1ELb0ELb1ELb1EEEEEEEEEvNT_6ParamsE:
[----:B------:R-:W-:Y:S01]  /*0000*/  LDC R1, c[0x0][0x37c] ;  /* 0x0000df00ff017b82 */ /* 0x000fe20000000800 */
[----:B------:R-:W-:Y:S05]  /*0010*/  EXIT ;  /* 0x000000000000794d */ /* 0x000fea0003800000 */
.L_x_1:
        /* <DEDUP_REMOVED lines=14> */
.L_x_10:


//--------------------- .text._ZN7cutlass13device_kernelIN5flash11enable_sm90INS1_16FlashAttnFwdSm90INS1_25CollectiveMainloopFwdSm90ILi2EN4cute5tupleIJNS5_1CILi1EEES8_S8_EEENS6_IJNS7_ILi128EEENS7_ILi176EEESA_EEELi128ENS_10bfloat16_tEfNS_4arch4Sm90ELb0ELb0ELb1ELb1ELb0ELb1ELb0ELb1ELb1ELb1ELb1ELb0EEENS1_21CollectiveEpilogueFwdINS6_IJSA_SA_SB_EEES9_SD_SF_Li256ELb1ELb1ELb1ELb0EEENS1_36VarlenDynamicPersistentTileSchedulerILi128ELi176ELi256ELi128ELb1ELb1ELb1ELb0ELb1ELb1EEEEEEEEEvNT_6ParamsE --------------------------
	.section	.text._ZN7cutlass13device_kernelIN5flash11enable_sm90INS1_16FlashAttnFwdSm90INS1_25CollectiveMainloopFwdSm90ILi2EN4cute5tupleIJNS5_1CILi1EEES8_S8_EEENS6_IJNS7_ILi128EEENS7_ILi176EEESA_EEELi128ENS_10bfloat16_tEfNS_4arch4Sm90ELb0ELb0ELb1ELb1ELb0ELb1ELb0ELb1ELb1ELb1ELb1ELb0EEENS1_21CollectiveEpilogueFwdINS6_IJSA_SA_SB_EEES9_SD_SF_Li256ELb1ELb1ELb1ELb0EEENS1_36VarlenDynamicPersistentTileSchedulerILi128ELi176ELi256ELi128ELb1ELb1ELb1ELb0ELb1ELb1EEEEEEEEEvNT_6ParamsE,"ax",@progbits
	.align	128
.text._ZN7cutlass13device_kernelIN5flash11enable_sm90INS1_16FlashAttnFwdSm90INS1_25CollectiveMainloopFwdSm90ILi2EN4cute5tupleIJNS5_1CILi1EEES8_S8_EEENS6_IJNS7_ILi128EEENS7_ILi176EEESA_EEELi128ENS_10bfloat16_tEfNS_4arch4Sm90ELb0ELb0ELb1ELb1ELb0ELb1ELb0ELb1ELb1ELb1ELb1ELb0EEENS1_21CollectiveEpilogueFwdINS6_IJSA_SA_SB_EEES9_SD_SF_Li256ELb1ELb1ELb1ELb0EEENS1_36VarlenDynamicPersistentTileSchedulerILi128ELi176ELi256ELi128ELb1ELb1ELb1ELb0ELb1ELb1EEEEEEEEEvNT_6ParamsE:
        .type           _ZN7cutlass13device_kernelIN5flash11enable_sm90INS1_16FlashAttnFwdSm90INS1_25CollectiveMainloopFwdSm90ILi2EN4cute5tupleIJNS5_1CILi1EEES8_S8_EEENS6_IJNS7_ILi128EEENS7_ILi176EEESA_EEELi128ENS_10bfloat16_tEfNS_4arch4Sm90ELb0ELb0ELb1ELb1ELb0ELb1ELb0ELb1ELb1ELb1ELb1ELb0EEENS1_21CollectiveEpilogueFwdINS6_IJSA_SA_SB_EEES9_SD_SF_Li256ELb1ELb1ELb1ELb0EEENS1_36VarlenDynamicPersistentTileSchedulerILi128ELi176ELi256ELi128ELb1ELb1ELb1ELb0ELb1ELb1EEEEEEEEEvNT_6ParamsE,@function
        .size           _ZN7cutlass13device_kernelIN5flash11enable_sm90INS1_16FlashAttnFwdSm90INS1_25CollectiveMainloopFwdSm90ILi2EN4cute5tupleIJNS5_1CILi1EEES8_S8_EEENS6_IJNS7_ILi128EEENS7_ILi176EEESA_EEELi128ENS_10bfloat16_tEfNS_4arch4Sm90ELb0ELb0ELb1ELb1ELb0ELb1ELb0ELb1ELb1ELb1ELb1ELb0EEENS1_21CollectiveEpilogueFwdINS6_IJSA_SA_SB_EEES9_SD_SF_Li256ELb1ELb1ELb1ELb0EEENS1_36VarlenDynamicPersistentTileSchedulerILi128ELi176ELi256ELi128ELb1ELb1ELb1ELb0ELb1ELb1EEEEEEEEEvNT_6ParamsE,(.L_x_11 - _ZN7cutlass13device_kernelIN5flash11enable_sm90INS1_16FlashAttnFwdSm90INS1_25CollectiveMainloopFwdSm90ILi2EN4cute5tupleIJNS5_1CILi1EEES8_S8_EEENS6_IJNS7_ILi128EEENS7_ILi176EEESA_EEELi128ENS_10bfloat16_tEfNS_4arch4Sm90ELb0ELb0ELb1ELb1ELb0ELb1ELb0ELb1ELb1ELb1ELb1ELb0EEENS1_21CollectiveEpilogueFwdINS6_IJSA_SA_SB_EEES9_SD_SF_Li256ELb1ELb1ELb1ELb0EEENS1_36VarlenDynamicPersistentTileSchedulerILi128ELi176ELi256ELi128ELb1ELb1ELb1ELb0ELb1ELb1EEEEEEEEEvNT_6ParamsE)
        .other          _ZN7cutlass13device_kernelIN5flash11enable_sm90INS1_16FlashAttnFwdSm90INS1_25CollectiveMainloopFwdSm90ILi2EN4cute5tupleIJNS5_1CILi1EEES8_S8_EEENS6_IJNS7_ILi128EEENS7_ILi176EEESA_EEELi128ENS_10bfloat16_tEfNS_4arch4Sm90ELb0ELb0ELb1ELb1ELb0ELb1ELb0ELb1ELb1ELb1ELb1ELb0EEENS1_21CollectiveEpilogueFwdINS6_IJSA_SA_SB_EEES9_SD_SF_Li256ELb1ELb1ELb1ELb0EEENS1_36VarlenDynamicPersistentTileSchedulerILi128ELi176ELi256ELi128ELb1ELb1ELb1ELb0ELb1ELb1EEEEEEEEEvNT_6ParamsE,@"STO_CUDA_ENTRY STV_DEFAULT"
_ZN7cutlass13device_kernelIN5flash11enable_sm90INS1_16FlashAttnFwdSm90INS1_25CollectiveMainloopFwdSm90ILi2EN4cute5tupleIJNS5_1CILi1EEES8_S8_EEENS6_IJNS7_ILi128EEENS7_ILi176EEESA_EEELi128ENS_10bfloat16_tEfNS_4arch4Sm90ELb0ELb0ELb1ELb1ELb0ELb1ELb0ELb1ELb1ELb1ELb1ELb0EEENS1_21CollectiveEpilogueFwdINS6_IJSA_SA_SB_EEES9_SD_SF_Li256ELb1ELb1ELb1ELb0EEENS1_36VarlenDynamicPersistentTileSchedulerILi128ELi176ELi256ELi128ELb1ELb1ELb1ELb0ELb1ELb1EEEEEEEEEvNT_6ParamsE:
[----:B------:R-:W-:Y:S01]  /*0000*/  LDC R1, c[0x0][0x37c] ;  /* 0x0000df00ff017b82 */ /* 0x000fe20000000800 */
[----:B------:R-:W-:Y:S05]  /*0010*/  EXIT ;  /* 0x000000000000794d */ /* 0x000fea0003800000 */
.L_x_2:
        /* <DEDUP_REMOVED lines=14> */
.L_x_11:


//--------------------- .text._ZN7cutlass13device_kernelIN5flash11enable_sm90INS1_16FlashAttnFwdSm90INS1_25CollectiveMainloopFwdSm90ILi2EN4cute5tupleIJNS5_1CILi1EEES8_S8_EEENS6_IJNS7_ILi128EEESA_SA_EEELi128ENS_10bfloat16_tEfNS_4arch4Sm90ELb0ELb1ELb1ELb0ELb0ELb0ELb0ELb1ELb1ELb1ELb1ELb0EEENS1_21CollectiveEpilogueFwdISB_S9_SC_SE_Li256ELb0ELb1ELb1ELb0EEENS1_19SingleTileSchedulerILb0ELb1ELb1ELi128EEEEEEEEEvNT_6ParamsE --------------------------
	.section	.text._ZN7cutlass13device_kernelIN5flash11enable_sm90INS1_16FlashAttnFwdSm90INS1_25CollectiveMainloopFwdSm90ILi2EN4cute5tupleIJNS5_1CILi1EEES8_S8_EEENS6_IJNS7_ILi128EEESA_SA_EEELi128ENS_10bfloat16_tEfNS_4arch4Sm90ELb0ELb1ELb1ELb0ELb0ELb0ELb0ELb1ELb1ELb1ELb1ELb0EEENS1_21CollectiveEpilogueFwdISB_S9_SC_SE_Li256ELb0ELb1ELb1ELb0EEENS1_19SingleTileSchedulerILb0ELb1ELb1ELi128EEEEEEEEEvNT_6ParamsE,"ax",@progbits
	.align	128
.text._ZN7cutlass13device_kernelIN5flash11enable_sm90INS1_16FlashAttnFwdSm90INS1_25CollectiveMainloopFwdSm90ILi2EN4cute5tupleIJNS5_1CILi1EEES8_S8_EEENS6_IJNS7_ILi128EEESA_SA_EEELi128ENS_10bfloat16_tEfNS_4arch4Sm90ELb0ELb1ELb1ELb0ELb0ELb0ELb0ELb1ELb1ELb1ELb1ELb0EEENS1_21CollectiveEpilogueFwdISB_S9_SC_SE_Li256ELb0ELb1ELb1ELb0EEENS1_19SingleTileSchedulerILb0ELb1ELb1ELi128EEEEEEEEEvNT_6ParamsE:
        .type           _ZN7cutlass13device_kernelIN5flash11enable_sm90INS1_16FlashAttnFwdSm90INS1_25CollectiveMainloopFwdSm90ILi2EN4cute5tupleIJNS5_1CILi1EEES8_S8_EEENS6_IJNS7_ILi128EEESA_SA_EEELi128ENS_10bfloat16_tEfNS_4arch4Sm90ELb0ELb1ELb1ELb0ELb0ELb0ELb0ELb1ELb1ELb1ELb1ELb0EEENS1_21CollectiveEpilogueFwdISB_S9_SC_SE_Li256ELb0ELb1ELb1ELb0EEENS1_19SingleTileSchedulerILb0ELb1ELb1ELi128EEEEEEEEEvNT_6ParamsE,@function
        .size           _ZN7cutlass13device_kernelIN5flash11enable_sm90INS1_16FlashAttnFwdSm90INS1_25CollectiveMainloopFwdSm90ILi2EN4cute5tupleIJNS5_1CILi1EEES8_S8_EEENS6_IJNS7_ILi128EEESA_SA_EEELi128ENS_10bfloat16_tEfNS_4arch4Sm90ELb0ELb1ELb1ELb0ELb0ELb0ELb0ELb1ELb1ELb1ELb1ELb0EEENS1_21CollectiveEpilogueFwdISB_S9_SC_SE_Li256ELb0ELb1ELb1ELb0EEENS1_19SingleTileSchedulerILb0ELb1ELb1ELi128EEEEEEEEEvNT_6ParamsE,(.L_x_12 - _ZN7cutlass13device_kernelIN5flash11enable_sm90INS1_16FlashAttnFwdSm90INS1_25CollectiveMainloopFwdSm90ILi2EN4cute5tupleIJNS5_1CILi1EEES8_S8_EEENS6_IJNS7_ILi128EEESA_SA_EEELi128ENS_10bfloat16_tEfNS_4arch4Sm90ELb0ELb1ELb1ELb0ELb0ELb0ELb0ELb1ELb1ELb1ELb1ELb0EEENS1_21CollectiveEpilogueFwdISB_S9_SC_SE_Li256ELb0ELb1ELb1ELb0EEENS1_19SingleTileSchedulerILb0ELb1ELb1ELi128EEEEEEEEEvNT_6ParamsE)
        .other          _ZN7cutlass13device_kernelIN5flash11enable_sm90INS1_16FlashAttnFwdSm90INS1_25CollectiveMainloopFwdSm90ILi2EN4cute5tupleIJNS5_1CILi1EEES8_S8_EEENS6_IJNS7_ILi128EEESA_SA_EEELi128ENS_10bfloat16_tEfNS_4arch4Sm90ELb0ELb1ELb1ELb0ELb0ELb0ELb0ELb1ELb1ELb1ELb1ELb0EEENS1_21CollectiveEpilogueFwdISB_S9_SC_SE_Li256ELb0ELb1ELb1ELb0EEENS1_19SingleTileSchedulerILb0ELb1ELb1ELi128EEEEEEEEEvNT_6ParamsE,@"STO_CUDA_ENTRY STV_DEFAULT"
_ZN7cutlass13device_kernelIN5flash11enable_sm90INS1_16FlashAttnFwdSm90INS1_25CollectiveMainloopFwdSm90ILi2EN4cute5tupleIJNS5_1CILi1EEES8_S8_EEENS6_IJNS7_ILi128EEESA_SA_EEELi128ENS_10bfloat16_tEfNS_4arch4Sm90ELb0ELb1ELb1ELb0ELb0ELb0ELb0ELb1ELb1ELb1ELb1ELb0EEENS1_21CollectiveEpilogueFwdISB_S9_SC_SE_Li256ELb0ELb1ELb1ELb0EEENS1_19SingleTileSchedulerILb0ELb1ELb1ELi128EEEEEEEEEvNT_6ParamsE:
[----:B------:R-:W-:Y:S01]  /*0000*/  LDC R1, c[0x0][0x37c] ;  /* 0x0000df00ff017b82 */ /* 0x000fe20000000800 */
[----:B------:R-:W-:Y:S05]  /*0010*/  EXIT ;  /* 0x000000000000794d */ /* 0x000fea0003800000 */
.L_x_3:
        /* <DEDUP_REMOVED lines=14> */
.L_x_12:


//--------------------- .text._ZN7cutlass13device_kernelIN5flash11enable_sm90INS1_16FlashAttnFwdSm90INS1_25CollectiveMainloopFwdSm90ILi2EN4cute5tupleIJNS5_1CILi1EEES8_S8_EEENS6_IJNS7_ILi128EEESA_SA_EEELi128ENS_10bfloat16_tEfNS_4arch4Sm90ELb0ELb1ELb1ELb1ELb0ELb0ELb0ELb1ELb1ELb1ELb1ELb0EEENS1_21CollectiveEpilogueFwdISB_S9_SC_SE_Li256ELb1ELb1ELb1ELb0EEENS1_36VarlenDynamicPersistentTileSchedulerILi128ELi128ELi256ELi128ELb1ELb1ELb1ELb1ELb0ELb1EEEEEEEEEvNT_6ParamsE --------------------------
	.section	.text._ZN7cutlass13device_kernelIN5flash11enable_sm90INS1_16FlashAttnFwdSm90INS1_25CollectiveMainloopFwdSm90ILi2EN4cute5tupleIJNS5_1CILi1EEES8_S8_EEENS6_IJNS7_ILi128EEESA_SA_EEELi128ENS_10bfloat16_tEfNS_4arch4Sm90ELb0ELb1ELb1ELb1ELb0ELb0ELb0ELb1ELb1ELb1ELb1ELb0EEENS1_21CollectiveEpilogueFwdISB_S9_SC_SE_Li256ELb1ELb1ELb1ELb0EEENS1_36VarlenDynamicPersistentTileSchedulerILi128ELi128ELi256ELi128ELb1ELb1ELb1ELb1ELb0ELb1EEEEEEEEEvNT_6ParamsE,"ax",@progbits
	.align	128
.text._ZN7cutlass13device_kernelIN5flash11enable_sm90INS1_16FlashAttnFwdSm90INS1_25CollectiveMainloopFwdSm90ILi2EN4cute5tupleIJNS5_1CILi1EEES8_S8_EEENS6_IJNS7_ILi128EEESA_SA_EEELi128ENS_10bfloat16_tEfNS_4arch4Sm90ELb0ELb1ELb1ELb1ELb0ELb0ELb0ELb1ELb1ELb1ELb1ELb0EEENS1_21CollectiveEpilogueFwdISB_S9_SC_SE_Li256ELb1ELb1ELb1ELb0EEENS1_36VarlenDynamicPersistentTileSchedulerILi128ELi128ELi256ELi128ELb1ELb1ELb1ELb1ELb0ELb1EEEEEEEEEvNT_6ParamsE:
        .type           _ZN7cutlass13device_kernelIN5flash11enable_sm90INS1_16FlashAttnFwdSm90INS1_25CollectiveMainloopFwdSm90ILi2EN4cute5tupleIJNS5_1CILi1EEES8_S8_EEENS6_IJNS7_ILi128EEESA_SA_EEELi128ENS_10bfloat16_tEfNS_4arch4Sm90ELb0ELb1ELb1ELb1ELb0ELb0ELb0ELb1ELb1ELb1ELb1ELb0EEENS1_21CollectiveEpilogueFwdISB_S9_SC_SE_Li256ELb1ELb1ELb1ELb0EEENS1_36VarlenDynamicPersistentTileSchedulerILi128ELi128ELi256ELi128ELb1ELb1ELb1ELb1ELb0ELb1EEEEEEEEEvNT_6ParamsE,@function
        .size           _ZN7cutlass13device_kernelIN5flash11enable_sm90INS1_16FlashAttnFwdSm90INS1_25CollectiveMainloopFwdSm90ILi2EN4cute5tupleIJNS5_1CILi1EEES8_S8_EEENS6_IJNS7_ILi128EEESA_SA_EEELi128ENS_10bfloat16_tEfNS_4arch4Sm90ELb0ELb1ELb1ELb1ELb0ELb0ELb0ELb1ELb1ELb1ELb1ELb0EEENS1_21CollectiveEpilogueFwdISB_S9_SC_SE_Li256ELb1ELb1ELb1ELb0EEENS1_36VarlenDynamicPersistentTileSchedulerILi128ELi128ELi256ELi128ELb1ELb1ELb1ELb1ELb0ELb1EEEEEEEEEvNT_6ParamsE,(.L_x_13 - _ZN7cutlass13device_kernelIN5flash11enable_sm90INS1_16FlashAttnFwdSm90INS1_25CollectiveMainloopFwdSm90ILi2EN4cute5tupleIJNS5_1CILi1EEES8_S8_EEENS6_IJNS7_ILi128EEESA_SA_EEELi128ENS_10bfloat16_tEfNS_4arch4Sm90ELb0ELb1ELb1ELb1ELb0ELb0ELb0ELb1ELb1ELb1ELb1ELb0EEENS1_21CollectiveEpilogueFwdISB_S9_SC_SE_Li256ELb1ELb1ELb1ELb0EEENS1_36VarlenDynamicPersistentTileSchedulerILi128ELi128ELi256ELi128ELb1ELb1ELb1ELb1ELb0ELb1EEEEEEEEEvNT_6ParamsE)
        .other          _ZN7cutlass13device_kernelIN5flash11enable_sm90INS1_16FlashAttnFwdSm90INS1_25CollectiveMainloopFwdSm90ILi2EN4cute5tupleIJNS5_1CILi1EEES8_S8_EEENS6_IJNS7_ILi128EEESA_SA_EEELi128ENS_10bfloat16_tEfNS_4arch4Sm90ELb0ELb1ELb1ELb1ELb0ELb0ELb0ELb1ELb1ELb1ELb1ELb0EEENS1_21CollectiveEpilogueFwdISB_S9_SC_SE_Li256ELb1ELb1ELb1ELb0EEENS1_36VarlenDynamicPersistentTileSchedulerILi128ELi128ELi256ELi128ELb1ELb1ELb1ELb1ELb0ELb1EEEEEEEEEvNT_6ParamsE,@"STO_CUDA_ENTRY STV_DEFAULT"
_ZN7cutlass13device_kernelIN5flash11enable_sm90INS1_16FlashAttnFwdSm90INS1_25CollectiveMainloopFwdSm90ILi2EN4cute5tupleIJNS5_1CILi1EEES8_S8_EEENS6_IJNS7_ILi128EEESA_SA_EEELi128ENS_10bfloat16_tEfNS_4arch4Sm90ELb0ELb1ELb1ELb1ELb0ELb0ELb0ELb1ELb1ELb1ELb1ELb0EEENS1_21CollectiveEpilogueFwdISB_S9_SC_SE_Li256ELb1ELb1ELb1ELb0EEENS1_36VarlenDynamicPersistentTileSchedulerILi128ELi128ELi256ELi128ELb1ELb1ELb1ELb1ELb0ELb1EEEEEEEEEvNT_6ParamsE:
[----:B------:R-:W-:Y:S01]  /*0000*/  LDC R1, c[0x0][0x37c] ;  /* 0x0000df00ff017b82 */ /* 0x000fe20000000800 */
[----:B------:R-:W-:Y:S05]  /*0010*/  EXIT ;  /* 0x000000000000794d */ /* 0x000fea0003800000 */
.L_x_4:
        /* <DEDUP_REMOVED lines=14> */
.L_x_13:


//--------------------- .text._ZN7cutlass13device_kernelIN5flash11enable_sm90INS1_16FlashAttnFwdSm90INS1_25CollectiveMainloopFwdSm90ILi2EN4cute5tupleIJNS5_1CILi1EEES8_S8_EEENS6_IJNS7_ILi128EEESA_SA_EEELi128ENS_10bfloat16_tEfNS_4arch4Sm90ELb0ELb1ELb1ELb1ELb0ELb1ELb0ELb1ELb1ELb1ELb1ELb0EEENS1_21CollectiveEpilogueFwdISB_S9_SC_SE_Li256ELb1ELb1ELb1ELb0EEENS1_36VarlenDynamicPersistentTileSchedulerILi128ELi128ELi256ELi128ELb1ELb1ELb1ELb1ELb0ELb1EEEEEEEEEvNT_6ParamsE --------------------------
	.section	.text._ZN7cutlass13device_kernelIN5flash11enable_sm90INS1_16FlashAttnFwdSm90INS1_25CollectiveMainloopFwdSm90ILi2EN4cute5tupleIJNS5_1CILi1EEES8_S8_EEENS6_IJNS7_ILi128EEESA_SA_EEELi128ENS_10bfloat16_tEfNS_4arch4Sm90ELb0ELb1ELb1ELb1ELb0ELb1ELb0ELb1ELb1ELb1ELb1ELb0EEENS1_21CollectiveEpilogueFwdISB_S9_SC_SE_Li256ELb1ELb1ELb1ELb0EEENS1_36VarlenDynamicPersistentTileSchedulerILi128ELi128ELi256ELi128ELb1ELb1ELb1ELb1ELb0ELb1EEEEEEEEEvNT_6ParamsE,"ax",@progbits
	.align	128
.text._ZN7cutlass13device_kernelIN5flash11enable_sm90INS1_16FlashAttnFwdSm90INS1_25CollectiveMainloopFwdSm90ILi2EN4cute5tupleIJNS5_1CILi1EEES8_S8_EEENS6_IJNS7_ILi128EEESA_SA_EEELi128ENS_10bfloat16_tEfNS_4arch4Sm90ELb0ELb1ELb1ELb1ELb0ELb1ELb0ELb1ELb1ELb1ELb1ELb0EEENS1_21CollectiveEpilogueFwdISB_S9_SC_SE_Li256ELb1ELb1ELb1ELb0EEENS1_36VarlenDynamicPersistentTileSchedulerILi128ELi128ELi256ELi128ELb1ELb1ELb1ELb1ELb0ELb1EEEEEEEEEvNT_6ParamsE:
        .type           _ZN7cutlass13device_kernelIN5flash11enable_sm90INS1_16FlashAttnFwdSm90INS1_25CollectiveMainloopFwdSm90ILi2EN4cute5tupleIJNS5_1CILi1EEES8_S8_EEENS6_IJNS7_ILi128EEESA_SA_EEELi128ENS_10bfloat16_tEfNS_4arch4Sm90ELb0ELb1ELb1ELb1ELb0ELb1ELb0ELb1ELb1ELb1ELb1ELb0EEENS1_21CollectiveEpilogueFwdISB_S9_SC_SE_Li256ELb1ELb1ELb1ELb0EEENS1_36VarlenDynamicPersistentTileSchedulerILi128ELi128ELi256ELi128ELb1ELb1ELb1ELb1ELb0ELb1EEEEEEEEEvNT_6ParamsE,@function
        .size           _ZN7cutlass13device_kernelIN5flash11enable_sm90INS1_16FlashAttnFwdSm90INS1_25CollectiveMainloopFwdSm90ILi2EN4cute5tupleIJNS5_1CILi1EEES8_S8_EEENS6_IJNS7_ILi128EEESA_SA_EEELi128ENS_10bfloat16_tEfNS_4arch4Sm90ELb0ELb1ELb1ELb1ELb0ELb1ELb0ELb1ELb1ELb1ELb1ELb0EEENS1_21CollectiveEpilogueFwdISB_S9_SC_SE_Li256ELb1ELb1ELb1ELb0EEENS1_36VarlenDynamicPersistentTileSchedulerILi128ELi128ELi256ELi128ELb1ELb1ELb1ELb1ELb0ELb1EEEEEEEEEvNT_6ParamsE,(.L_x_14 - _ZN7cutlass13device_kernelIN5flash11enable_sm90INS1_16FlashAttnFwdSm90INS1_25CollectiveMainloopFwdSm90ILi2EN4cute5tupleIJNS5_1CILi1EEES8_S8_EEENS6_IJNS7_ILi128EEESA_SA_EEELi128ENS_10bfloat16_tEfNS_4arch4Sm90ELb0ELb1ELb1ELb1ELb0ELb1ELb0ELb1ELb1ELb1ELb1ELb0EEENS1_21CollectiveEpilogueFwdISB_S9_SC_SE_Li256ELb1ELb1ELb1ELb0EEENS1_36VarlenDynamicPersistentTileSchedulerILi128ELi128ELi256ELi128ELb1ELb1ELb1ELb1ELb0ELb1EEEEEEEEEvNT_6ParamsE)
        .other          _ZN7cutlass13device_kernelIN5flash11enable_sm90INS1_16FlashAttnFwdSm90INS1_25CollectiveMainloopFwdSm90ILi2EN4cute5tupleIJNS5_1CILi1EEES8_S8_EEENS6_IJNS7_ILi128EEESA_SA_EEELi128ENS_10bfloat16_tEfNS_4arch4Sm90ELb0ELb1ELb1ELb1ELb0ELb1ELb0ELb1ELb1ELb1ELb1ELb0EEENS1_21CollectiveEpilogueFwdISB_S9_SC_SE_Li256ELb1ELb1ELb1ELb0EEENS1_36VarlenDynamicPersistentTileSchedulerILi128ELi128ELi256ELi128ELb1ELb1ELb1ELb1ELb0ELb1EEEEEEEEEvNT_6ParamsE,@"STO_CUDA_ENTRY STV_DEFAULT"
_ZN7cutlass13device_kernelIN5flash11enable_sm90INS1_16FlashAttnFwdSm90INS1_25CollectiveMainloopFwdSm90ILi2EN4cute5tupleIJNS5_1CILi1EEES8_S8_EEENS6_IJNS7_ILi128EEESA_SA_EEELi128ENS_10bfloat16_tEfNS_4arch4Sm90ELb0ELb1ELb1ELb1ELb0ELb1ELb0ELb1ELb1ELb1ELb1ELb0EEENS1_21CollectiveEpilogueFwdISB_S9_SC_SE_Li256ELb1ELb1ELb1ELb0EEENS1_36VarlenDynamicPersistentTileSchedulerILi128ELi128ELi256ELi128ELb1ELb1ELb1ELb1ELb0ELb1EEEEEEEEEvNT_6ParamsE:
[----:B------:R-:W-:Y:S01]  /*0000*/  LDC R1, c[0x0][0x37c] ;  /* 0x0000df00ff017b82 */ /* 0x000fe20000000800 */
[----:B------:R-:W-:Y:S05]  /*0010*/  EXIT ;  /* 0x000000000000794d */ /* 0x000fea0003800000 */
.L_x_5:
        /* <DEDUP_REMOVED lines=14> */
.L_x_14:


//--------------------- .text._ZN7cutlass13device_kernelIN5flash11enable_sm90INS1_16FlashAttnFwdSm90INS1_25CollectiveMainloopFwdSm90ILi2EN4cute5tupleIJNS5_1CILi1EEES8_S8_EEENS6_IJNS7_ILi128EEESA_SA_EEELi128ENS_10bfloat16_tEfNS_4arch4Sm90ELb1ELb0ELb1ELb0ELb0ELb0ELb0ELb1ELb1ELb1ELb1ELb0EEENS1_21CollectiveEpilogueFwdISB_S9_SC_SE_Li256ELb0ELb1ELb1ELb0EEENS1_19SingleTileSchedulerILb0ELb1ELb1ELi128EEEEEEEEEvNT_6ParamsE --------------------------
	.section	.text._ZN7cutlass13device_kernelIN5flash11enable_sm90INS1_16FlashAttnFwdSm90INS1_25CollectiveMainloopFwdSm90ILi2EN4cute5tupleIJNS5_1CILi1EEES8_S8_EEENS6_IJNS7_ILi128EEESA_SA_EEELi128ENS_10bfloat16_tEfNS_4arch4Sm90ELb1ELb0ELb1ELb0ELb0ELb0ELb0ELb1ELb1ELb1ELb1ELb0EEENS1_21CollectiveEpilogueFwdISB_S9_SC_SE_Li256ELb0ELb1ELb1ELb0EEENS1_19SingleTileSchedulerILb0ELb1ELb1ELi128EEEEEEEEEvNT_6ParamsE,"ax",@progbits
	.align	128
.text._ZN7cutlass13device_kernelIN5flash11enable_sm90INS1_16FlashAttnFwdSm90INS1_25CollectiveMainloopFwdSm90ILi2EN4cute5tupleIJNS5_1CILi1EEES8_S8_EEENS6_IJNS7_ILi128EEESA_SA_EEELi128ENS_10bfloat16_tEfNS_4arch4Sm90ELb1ELb0ELb1ELb0ELb0ELb0ELb0ELb1ELb1ELb1ELb1ELb0EEENS1_21CollectiveEpilogueFwdISB_S9_SC_SE_Li256ELb0ELb1ELb1ELb0EEENS1_19SingleTileSchedulerILb0ELb1ELb1ELi128EEEEEEEEEvNT_6ParamsE:
        .type           _ZN7cutlass13device_kernelIN5flash11enable_sm90INS1_16FlashAttnFwdSm90INS1_25CollectiveMainloopFwdSm90ILi2EN4cute5tupleIJNS5_1CILi1EEES8_S8_EEENS6_IJNS7_ILi128EEESA_SA_EEELi128ENS_10bfloat16_tEfNS_4arch4Sm90ELb1ELb0ELb1ELb0ELb0ELb0ELb0ELb1ELb1ELb1ELb1ELb0EEENS1_21CollectiveEpilogueFwdISB_S9_SC_SE_Li256ELb0ELb1ELb1ELb0EEENS1_19SingleTileSchedulerILb0ELb1ELb1ELi128EEEEEEEEEvNT_6ParamsE,@function
        .size           _ZN7cutlass13device_kernelIN5flash11enable_sm90INS1_16FlashAttnFwdSm90INS1_25CollectiveMainloopFwdSm90ILi2EN4cute5tupleIJNS5_1CILi1EEES8_S8_EEENS6_IJNS7_ILi128EEESA_SA_EEELi128ENS_10bfloat16_tEfNS_4arch4Sm90ELb1ELb0ELb1ELb0ELb0ELb0ELb0ELb1ELb1ELb1ELb1ELb0EEENS1_21CollectiveEpilogueFwdISB_S9_SC_SE_Li256ELb0ELb1ELb1ELb0EEENS1_19SingleTileSchedulerILb0ELb1ELb1ELi128EEEEEEEEEvNT_6ParamsE,(.L_x_15 - _ZN7cutlass13device_kernelIN5flash11enable_sm90INS1_16FlashAttnFwdSm90INS1_25CollectiveMainloopFwdSm90ILi2EN4cute5tupleIJNS5_1CILi1EEES8_S8_EEENS6_IJNS7_ILi128EEESA_SA_EEELi128ENS_10bfloat16_tEfNS_4arch4Sm90ELb1ELb0ELb1ELb0ELb0ELb0ELb0ELb1ELb1ELb1ELb1ELb0EEENS1_21CollectiveEpilogueFwdISB_S9_SC_SE_Li256ELb0ELb1ELb1ELb0EEENS1_19SingleTileSchedulerILb0ELb1ELb1ELi128EEEEEEEEEvNT_6ParamsE)
        .other          _ZN7cutlass13device_kernelIN5flash11enable_sm90INS1_16FlashAttnFwdSm90INS1_25CollectiveMainloopFwdSm90ILi2EN4cute5tupleIJNS5_1CILi1EEES8_S8_EEENS6_IJNS7_ILi128EEESA_SA_EEELi128ENS_10bfloat16_tEfNS_4arch4Sm90ELb1ELb0ELb1ELb0ELb0ELb0ELb0ELb1ELb1ELb1ELb1ELb0EEENS1_21CollectiveEpilogueFwdISB_S9_SC_SE_Li256ELb0ELb1ELb1ELb0EEENS1_19SingleTileSchedulerILb0ELb1ELb1ELi128EEEEEEEEEvNT_6ParamsE,@"STO_CUDA_ENTRY STV_DEFAULT"
_ZN7cutlass13device_kernelIN5flash11enable_sm90INS1_16FlashAttnFwdSm90INS1_25CollectiveMainloopFwdSm90ILi2EN4cute5tupleIJNS5_1CILi1EEES8_S8_EEENS6_IJNS7_ILi128EEESA_SA_EEELi128ENS_10bfloat16_tEfNS_4arch4Sm90ELb1ELb0ELb1ELb0ELb0ELb0ELb0ELb1ELb1ELb1ELb1ELb0EEENS1_21CollectiveEpilogueFwdISB_S9_SC_SE_Li256ELb0ELb1ELb1ELb0EEENS1_19SingleTileSchedulerILb0ELb1ELb1ELi128EEEEEEEEEvNT_6ParamsE:
[----:B------:R-:W-:Y:S01]  /*0000*/  LDC R1, c[0x0][0x37c] ;  /* 0x0000df00ff017b82 */ /* 0x000fe20000000800 */
[----:B------:R-:W-:Y:S05]  /*0010*/  EXIT ;  /* 0x000000000000794d */ /* 0x000fea0003800000 */
.L_x_6:
        /* <DEDUP_REMOVED lines=14> */
.L_x_15:


//--------------------- .text._ZN7cutlass13device_kernelIN5flash11enable_sm90INS1_16FlashAttnFwdSm90INS1_25CollectiveMainloopFwdSm90ILi2EN4cute5tupleIJNS5_1CILi1EEES8_S8_EEENS6_IJNS7_ILi128EEESA_SA_EEELi128ENS_10bfloat16_tEfNS_4arch4Sm90ELb1ELb0ELb1ELb1ELb0ELb0ELb0ELb1ELb1ELb1ELb1ELb0EEENS1_21CollectiveEpilogueFwdISB_S9_SC_SE_Li256ELb1ELb1ELb1ELb0EEENS1_36VarlenDynamicPersistentTileSchedulerILi128ELi128ELi256ELi128ELb1ELb1ELb1ELb1ELb1ELb1EEEEEEEEEvNT_6ParamsE --------------------------
	.section	.text._ZN7cutlass13device_kernelIN5flash11enable_sm90INS1_16FlashAttnFwdSm90INS1_25CollectiveMainloopFwdSm90ILi2EN4cute5tupleIJNS5_1CILi1EEES8_S8_EEENS6_IJNS7_ILi128EEESA_SA_EEELi128ENS_10bfloat16_tEfNS_4arch4Sm90ELb1ELb0ELb1ELb1ELb0ELb0ELb0ELb1ELb1ELb1ELb1ELb0EEENS1_21CollectiveEpilogueFwdISB_S9_SC_SE_Li256ELb1ELb1ELb1ELb0EEENS1_36VarlenDynamicPersistentTileSchedulerILi128ELi128ELi256ELi128ELb1ELb1ELb1ELb1ELb1ELb1EEEEEEEEEvNT_6ParamsE,"ax",@progbits
	.align	128
.text._ZN7cutlass13device_kernelIN5flash11enable_sm90INS1_16FlashAttnFwdSm90INS1_25CollectiveMainloopFwdSm90ILi2EN4cute5tupleIJNS5_1CILi1EEES8_S8_EEENS6_IJNS7_ILi128EEESA_SA_EEELi128ENS_10bfloat16_tEfNS_4arch4Sm90ELb1ELb0ELb1ELb1ELb0ELb0ELb0ELb1ELb1ELb1ELb1ELb0EEENS1_21CollectiveEpilogueFwdISB_S9_SC_SE_Li256ELb1ELb1ELb1ELb0EEENS1_36VarlenDynamicPersistentTileSchedulerILi128ELi128ELi256ELi128ELb1ELb1ELb1ELb1ELb1ELb1EEEEEEEEEvNT_6ParamsE:
        .type           _ZN7cutlass13device_kernelIN5flash11enable_sm90INS1_16FlashAttnFwdSm90INS1_25CollectiveMainloopFwdSm90ILi2EN4cute5tupleIJNS5_1CILi1EEES8_S8_EEENS6_IJNS7_ILi128EEESA_SA_EEELi128ENS_10bfloat16_tEfNS_4arch4Sm90ELb1ELb0ELb1ELb1ELb0ELb0ELb0ELb1ELb1ELb1ELb1ELb0EEENS1_21CollectiveEpilogueFwdISB_S9_SC_SE_Li256ELb1ELb1ELb1ELb0EEENS1_36VarlenDynamicPersistentTileSchedulerILi128ELi128ELi256ELi128ELb1ELb1ELb1ELb1ELb1ELb1EEEEEEEEEvNT_6ParamsE,@function
        .size           _ZN7cutlass13device_kernelIN5flash11enable_sm90INS1_16FlashAttnFwdSm90INS1_25CollectiveMainloopFwdSm90ILi2EN4cute5tupleIJNS5_1CILi1EEES8_S8_EEENS6_IJNS7_ILi128EEESA_SA_EEELi128ENS_10bfloat16_tEfNS_4arch4Sm90ELb1ELb0ELb1ELb1ELb0ELb0ELb0ELb1ELb1ELb1ELb1ELb0EEENS1_21CollectiveEpilogueFwdISB_S9_SC_SE_Li256ELb1ELb1ELb1ELb0EEENS1_36VarlenDynamicPersistentTileSchedulerILi128ELi128ELi256ELi128ELb1ELb1ELb1ELb1ELb1ELb1EEEEEEEEEvNT_6ParamsE,(.L_x_16 - _ZN7cutlass13device_kernelIN5flash11enable_sm90INS1_16FlashAttnFwdSm90INS1_25CollectiveMainloopFwdSm90ILi2EN4cute5tupleIJNS5_1CILi1EEES8_S8_EEENS6_IJNS7_ILi128EEESA_SA_EEELi128ENS_10bfloat16_tEfNS_4arch4Sm90ELb1ELb0ELb1ELb1ELb0ELb0ELb0ELb1ELb1ELb1ELb1ELb0EEENS1_21CollectiveEpilogueFwdISB_S9_SC_SE_Li256ELb1ELb1ELb1ELb0EEENS1_36VarlenDynamicPersistentTileSchedulerILi128ELi128ELi256ELi128ELb1ELb1ELb1ELb1ELb1ELb1EEEEEEEEEvNT_6ParamsE)
        .other          _ZN7cutlass13device_kernelIN5flash11enable_sm90INS1_16FlashAttnFwdSm90INS1_25CollectiveMainloopFwdSm90ILi2EN4cute5tupleIJNS5_1CILi1EEES8_S8_EEENS6_IJNS7_ILi128EEESA_SA_EEELi128ENS_10bfloat16_tEfNS_4arch4Sm90ELb1ELb0ELb1ELb1ELb0ELb0ELb0ELb1ELb1ELb1ELb1ELb0EEENS1_21CollectiveEpilogueFwdISB_S9_SC_SE_Li256ELb1ELb1ELb1ELb0EEENS1_36VarlenDynamicPersistentTileSchedulerILi128ELi128ELi256ELi128ELb1ELb1ELb1ELb1ELb1ELb1EEEEEEEEEvNT_6ParamsE,@"STO_CUDA_ENTRY STV_DEFAULT"
_ZN7cutlass13device_kernelIN5flash11enable_sm90INS1_16FlashAttnFwdSm90INS1_25CollectiveMainloopFwdSm90ILi2EN4cute5tupleIJNS5_1CILi1EEES8_S8_EEENS6_IJNS7_ILi128EEESA_SA_EEELi128ENS_10bfloat16_tEfNS_4arch4Sm90ELb1ELb0ELb1ELb1ELb0ELb0ELb0ELb1ELb1ELb1ELb1ELb0EEENS1_21CollectiveEpilogueFwdISB_S9_SC_SE_Li256ELb1ELb1ELb1ELb0EEENS1_36VarlenDynamicPersistentTileSchedulerILi128ELi128ELi256ELi128ELb1ELb1ELb1ELb1ELb1ELb1EEEEEEEEEvNT_6ParamsE:
[----:B------:R-:W-:Y:S01]  /*0000*/  LDC R1, c[0x0][0x37c] ;  /* 0x0000df00ff017b82 */ /* 0x000fe20000000800 */
[----:B------:R-:W-:Y:S05]  /*0010*/  EXIT ;  /* 0x000000000000794d */ /* 0x000fea0003800000 */
.L_x_7:
        /* <DEDUP_REMOVED lines=14> */
.L_x_16:


//--------------------- .text._ZN7cutlass13device_kernelIN5flash11enable_sm90INS1_16FlashAttnFwdSm90INS1_25CollectiveMainloopFwdSm90ILi2EN4cute5tupleIJNS5_1CILi1EEES8_S8_EEENS6_IJNS7_ILi128EEESA_SA_EEELi128ENS_10bfloat16_tEfNS_4arch4Sm90ELb1ELb0ELb1ELb1ELb0ELb1ELb0ELb1ELb1ELb1ELb1ELb0EEENS1_21CollectiveEpilogueFwdISB_S9_SC_SE_Li256ELb1ELb1ELb1ELb0EEENS1_36VarlenDynamicPersistentTileSchedulerILi128ELi128ELi256ELi128ELb1ELb1ELb1ELb1ELb1ELb1EEEEEEEEEvNT_6ParamsE --------------------------
	.section	.text._ZN7cutlass13device_kernelIN5flash11enable_sm90INS1_16FlashAttnFwdSm90INS1_25CollectiveMainloopFwdSm90ILi2EN4cute5tupleIJNS5_1CILi1EEES8_S8_EEENS6_IJNS7_ILi128EEESA_SA_EEELi128ENS_10bfloat16_tEfNS_4arch4Sm90ELb1ELb0ELb1ELb1ELb0ELb1ELb0ELb1ELb1ELb1ELb1ELb0EEENS1_21CollectiveEpilogueFwdISB_S9_SC_SE_Li256ELb1ELb1ELb1ELb0EEENS1_36VarlenDynamicPersistentTileSchedulerILi128ELi128ELi256ELi128ELb1ELb1ELb1ELb1ELb1ELb1EEEEEEEEEvNT_6ParamsE,"ax",@progbits
	.align	128
.text._ZN7cutlass13device_kernelIN5flash11enable_sm90INS1_16FlashAttnFwdSm90INS1_25CollectiveMainloopFwdSm90ILi2EN4cute5tupleIJNS5_1CILi1EEES8_S8_EEENS6_IJNS7_ILi128EEESA_SA_EEELi128ENS_10bfloat16_tEfNS_4arch4Sm90ELb1ELb0ELb1ELb1ELb0ELb1ELb0ELb1ELb1ELb1ELb1ELb0EEENS1_21CollectiveEpilogueFwdISB_S9_SC_SE_Li256ELb1ELb1ELb1ELb0EEENS1_36VarlenDynamicPersistentTileSchedulerILi128ELi128ELi256ELi128ELb1ELb1ELb1ELb1ELb1ELb1EEEEEEEEEvNT_6ParamsE:
        .type           _ZN7cutlass13device_kernelIN5flash11enable_sm90INS1_16FlashAttnFwdSm90INS1_25CollectiveMainloopFwdSm90ILi2EN4cute5tupleIJNS5_1CILi1EEES8_S8_EEENS6_IJNS7_ILi128EEESA_SA_EEELi128ENS_10bfloat16_tEfNS_4arch4Sm90ELb1ELb0ELb1ELb1ELb0ELb1ELb0ELb1ELb1ELb1ELb1ELb0EEENS1_21CollectiveEpilogueFwdISB_S9_SC_SE_Li256ELb1ELb1ELb1ELb0EEENS1_36VarlenDynamicPersistentTileSchedulerILi128ELi128ELi256ELi128ELb1ELb1ELb1ELb1ELb1ELb1EEEEEEEEEvNT_6ParamsE,@function
        .size           _ZN7cutlass13device_kernelIN5flash11enable_sm90INS1_16FlashAttnFwdSm90INS1_25CollectiveMainloopFwdSm90ILi2EN4cute5tupleIJNS5_1CILi1EEES8_S8_EEENS6_IJNS7_ILi128EEESA_SA_EEELi128ENS_10bfloat16_tEfNS_4arch4Sm90ELb1ELb0ELb1ELb1ELb0ELb1ELb0ELb1ELb1ELb1ELb1ELb0EEENS1_21CollectiveEpilogueFwdISB_S9_SC_SE_Li256ELb1ELb1ELb1ELb0EEENS1_36VarlenDynamicPersistentTileSchedulerILi128ELi128ELi256ELi128ELb1ELb1ELb1ELb1ELb1ELb1EEEEEEEEEvNT_6ParamsE,(.L_x_17 - _ZN7cutlass13device_kernelIN5flash11enable_sm90INS1_16FlashAttnFwdSm90INS1_25CollectiveMainloopFwdSm90ILi2EN4cute5tupleIJNS5_1CILi1EEES8_S8_EEENS6_IJNS7_ILi128EEESA_SA_EEELi128ENS_10bfloat16_tEfNS_4arch4Sm90ELb1ELb0ELb1ELb1ELb0ELb1ELb0ELb1ELb1ELb1ELb1ELb0EEENS1_21CollectiveEpilogueFwdISB_S9_SC_SE_Li256ELb1ELb1ELb1ELb0EEENS1_36VarlenDynamicPersistentTileSchedulerILi128ELi128ELi256ELi128ELb1ELb1ELb1ELb1ELb1ELb1EEEEEEEEEvNT_6ParamsE)
        .other          _ZN7cutlass13device_kernelIN5flash11enable_sm90INS1_16FlashAttnFwdSm90INS1_25CollectiveMainloopFwdSm90ILi2EN4cute5tupleIJNS5_1CILi1EEES8_S8_EEENS6_IJNS7_ILi128EEESA_SA_EEELi128ENS_10bfloat16_tEfNS_4arch4Sm90ELb1ELb0ELb1ELb1ELb0ELb1ELb0ELb1ELb1ELb1ELb1ELb0EEENS1_21CollectiveEpilogueFwdISB_S9_SC_SE_Li256ELb1ELb1ELb1ELb0EEENS1_36VarlenDynamicPersistentTileSchedulerILi128ELi128ELi256ELi128ELb1ELb1ELb1ELb1ELb1ELb1EEEEEEEEEvNT_6ParamsE,@"STO_CUDA_ENTRY STV_DEFAULT"
_ZN7cutlass13device_kernelIN5flash11enable_sm90INS1_16FlashAttnFwdSm90INS1_25CollectiveMainloopFwdSm90ILi2EN4cute5tupleIJNS5_1CILi1EEES8_S8_EEENS6_IJNS7_ILi128EEESA_SA_EEELi128ENS_10bfloat16_tEfNS_4arch4Sm90ELb1ELb0ELb1ELb1ELb0ELb1ELb0ELb1ELb1ELb1ELb1ELb0EEENS1_21CollectiveEpilogueFwdISB_S9_SC_SE_Li256ELb1ELb1ELb1ELb0EEENS1_36VarlenDynamicPersistentTileSchedulerILi128ELi128ELi256ELi128ELb1ELb1ELb1ELb1ELb1ELb1EEEEEEEEEvNT_6ParamsE:
[----:B------:R-:W-:Y:S01]  /*0000*/  LDC R1, c[0x0][0x37c] ;  /* 0x0000df00ff017b82 */ /* 0x000fe20000000800 */
[----:B------:R-:W-:Y:S05]  /*0010*/  EXIT ;  /* 0x000000000000794d */ /* 0x000fea0003800000 */
.L_x_8:
        /* <DEDUP_REMOVED lines=14> */
.L_x_17:


//--------------------- .nv.shared.reserved.0     --------------------------
	.section	.nv.shared.reserved.0,"aw",@nobits
	.weak		__nv_reservedSMEM_offset_0_alias
	.size		__nv_reservedSMEM_offset_0_alias, 0, 64
	.other		__nv_reservedSMEM_offset_0_alias,@"STO_CUDA_RESERVED_SHARED STV_DEFAULT"
__nv_reservedSMEM_offset_0_alias:
	.zero		0
	.zero		64


//--------------------- .nv.global                --------------------------
	.section	.nv.global,"aw",@nobits
.nv.global:
	.type		_ZN80_INTERNAL_0c32b946_44_flash_fwd_hdim128_bf16_split_softcap_sm90_cu_f3e6f9ee_30304cute1_E,@object
	.size		_ZN80_INTERNAL_0c32b946_44_flash_fwd_hdim128_bf16_split_softcap_sm90_cu_f3e6f9ee_30304cute1_E,(_ZN80_INTERNAL_0c32b946_44_flash_fwd_hdim128_bf16_split_softcap_sm90_cu_f3e6f9ee_30304cuda3std3__45__cpo6cbeginE - _ZN80_INTERNAL_0c32b946_44_flash_fwd_hdim128_bf16_split_softcap_sm90_cu_f3e6f9ee_30304cute1_E)
_ZN80_INTERNAL_0c32b946_44_flash_fwd_hdim128_bf16_split_softcap_sm90_cu_f3e6f9ee_30304cute1_E:
	.zero		1
	.type		_ZN80_INTERNAL_0c32b946_44_flash_fwd_hdim128_bf16_split_softcap_sm90_cu_f3e6f9ee_30304cuda3std3__45__cpo6cbeginE,@object
	.size		_ZN80_INTERNAL_0c32b946_44_flash_fwd_hdim128_bf16_split_softcap_sm90_cu_f3e6f9ee_30304cuda3std3__45__cpo6cbeginE,(_ZN80_INTERNAL_0c32b946_44_flash_fwd_hdim128_bf16_split_softcap_sm90_cu_f3e6f9ee_30304cuda3std3__48in_placeE - _ZN80_INTERNAL_0c32b946_44_flash_fwd_hdim128_bf16_split_softcap_sm90_cu_f3e6f9ee_30304cuda3std3__45__cpo6cbeginE)
_ZN80_INTERNAL_0c32b946_44_flash_fwd_hdim128_bf16_split_softcap_sm90_cu_f3e6f9ee_30304cuda3std3__45__cpo6cbeginE:
	.zero		1
	.type		_ZN80_INTERNAL_0c32b946_44_flash_fwd_hdim128_bf16_split_softcap_sm90_cu_f3e6f9ee_30304cuda3std3__48in_placeE,@object
	.size		_ZN80_INTERNAL_0c32b946_44_flash_fwd_hdim128_bf16_split_softcap_sm90_cu_f3e6f9ee_30304cuda3std3__48in_placeE,(_ZN80_INTERNAL_0c32b946_44_flash_fwd_hdim128_bf16_split_softcap_sm90_cu_f3e6f9ee_30304cuda3std6ranges3__45__cpo9iter_moveE - _ZN80_INTERNAL_0c32b946_44_flash_fwd_hdim128_bf16_split_softcap_sm90_cu_f3e6f9ee_30304cuda3std3__48in_placeE)
_ZN80_INTERNAL_0c32b946_44_flash_fwd_hdim128_bf16_split_softcap_sm90_cu_f3e6f9ee_30304cuda3std3__48in_placeE:
	.zero		1
	.type		_ZN80_INTERNAL_0c32b946_44_flash_fwd_hdim128_bf16_split_softcap_sm90_cu_f3e6f9ee_30304cuda3std6ranges3__45__cpo9iter_moveE,@object
	.size		_ZN80_INTERNAL_0c32b946_44_flash_fwd_hdim128_bf16_split_softcap_sm90_cu_f3e6f9ee_30304cuda3std6ranges3__45__cpo9iter_moveE,(_ZN80_INTERNAL_0c32b946_44_flash_fwd_hdim128_bf16_split_softcap_sm90_cu_f3e6f9ee_30304cuda3std3__45__cpo5beginE - _ZN80_INTERNAL_0c32b946_44_flash_fwd_hdim128_bf16_split_softcap_sm90_cu_f3e6f9ee_30304cuda3std6ranges3__45__cpo9iter_moveE)
_ZN80_INTERNAL_0c32b946_44_flash_fwd_hdim128_bf16_split_softcap_sm90_cu_f3e6f9ee_30304cuda3std6ranges3__45__cpo9iter_moveE:
	.zero		1
	.type		_ZN80_INTERNAL_0c32b946_44_flash_fwd_hdim128_bf16_split_softcap_sm90_cu_f3e6f9ee_30304cuda3std3__45__cpo5beginE,@object
	.size		_ZN80_INTERNAL_0c32b946_44_flash_fwd_hdim128_bf16_split_softcap_sm90_cu_f3e6f9ee_30304cuda3std3__45__cpo5beginE,(_ZN80_INTERNAL_0c32b946_44_flash_fwd_hdim128_bf16_split_softcap_sm90_cu_f3e6f9ee_30304cuda3std3__482_GLOBAL__N__0c32b946_44_flash_fwd_hdim128_bf16_split_softcap_sm90_cu_f3e6f9ee_30306ignoreE - _ZN80_INTERNAL_0c32b946_44_flash_fwd_hdim128_bf16_split_softcap_sm90_cu_f3e6f9ee_30304cuda3std3__45__cpo5beginE)
_ZN80_INTERNAL_0c32b946_44_flash_fwd_hdim128_bf16_split_softcap_sm90_cu_f3e6f9ee_30304cuda3std3__45__cpo5beginE:
	.zero		1
	.type		_ZN80_INTERNAL_0c32b946_44_flash_fwd_hdim128_bf16_split_softcap_sm90_cu_f3e6f9ee_30304cuda3std3__482_GLOBAL__N__0c32b946_44_flash_fwd_hdim128_bf16_split_softcap_sm90_cu_f3e6f9ee_30306ignoreE,@object
	.size		_ZN80_INTERNAL_0c32b946_44_flash_fwd_hdim128_bf16_split_softcap_sm90_cu_f3e6f9ee_30304cuda3std3__482_GLOBAL__N__0c32b946_44_flash_fwd_hdim128_bf16_split_softcap_sm90_cu_f3e6f9ee_30306ignoreE,(_ZN80_INTERNAL_0c32b946_44_flash_fwd_hdim128_bf16_split_softcap_sm90_cu_f3e6f9ee_30304cute7productE - _ZN80_INTERNAL_0c32b946_44_flash_fwd_hdim128_bf16_split_softcap_sm90_cu_f3e6f9ee_30304cuda3std3__482_GLOBAL__N__0c32b946_44_flash_fwd_hdim128_bf16_split_softcap_sm90_cu_f3e6f9ee_30306ignoreE)
_ZN80_INTERNAL_0c32b946_44_flash_fwd_hdim128_bf16_split_softcap_sm90_cu_f3e6f9ee_30304cuda3std3__482_GLOBAL__N__0c32b946_44_flash_fwd_hdim128_bf16_split_softcap_sm90_cu_f3e6f9ee_30306ignoreE:
	.zero		1
	.type		_ZN80_INTERNAL_0c32b946_44_flash_fwd_hdim128_bf16_split_softcap_sm90_cu_f3e6f9ee_30304cute7productE,@object
	.size		_ZN80_INTERNAL_0c32b946_44_flash_fwd_hdim128_bf16_split_softcap_sm90_cu_f3e6f9ee_30304cute7productE,(_ZN80_INTERNAL_0c32b946_44_flash_fwd_hdim128_bf16_split_softcap_sm90_cu_f3e6f9ee_30304cuda3std3__45__cpo3endE - _ZN80_INTERNAL_0c32b946_44_flash_fwd_hdim128_bf16_split_softcap_sm90_cu_f3e6f9ee_30304cute7productE)
_ZN80_INTERNAL_0c32b946_44_flash_fwd_hdim128_bf16_split_softcap_sm90_cu_f3e6f9ee_30304cute7productE:
	.zero		1
	.type		_ZN80_INTERNAL_0c32b946_44_flash_fwd_hdim128_bf16_split_softcap_sm90_cu_f3e6f9ee_30304cuda3std3__45__cpo3endE,@object
	.size		_ZN80_INTERNAL_0c32b946_44_flash_fwd_hdim128_bf16_split_softcap_sm90_cu_f3e6f9ee_30304cuda3std3__45__cpo3endE,(_ZN80_INTERNAL_0c32b946_44_flash_fwd_hdim128_bf16_split_softcap_sm90_cu_f3e6f9ee_30304cuda3std3__419piecewise_constructE - _ZN80_INTERNAL_0c32b946_44_flash_fwd_hdim128_bf16_split_softcap_sm90_cu_f3e6f9ee_30304cuda3std3__45__cpo3endE)
_ZN80_INTERNAL_0c32b946_44_flash_fwd_hdim128_bf16_split_softcap_sm90_cu_f3e6f9ee_30304cuda3std3__45__cpo3endE:
	.zero		1
	.type		_ZN80_INTERNAL_0c32b946_44_flash_fwd_hdim128_bf16_split_softcap_sm90_cu_f3e6f9ee_30304cuda3std3__419piecewise_constructE,@object
	.size		_ZN80_INTERNAL_0c32b946_44_flash_fwd_hdim128_bf16_split_softcap_sm90_cu_f3e6f9ee_30304cuda3std3__419piecewise_constructE,(_ZN80_INTERNAL_0c32b946_44_flash_fwd_hdim128_bf16_split_softcap_sm90_cu_f3e6f9ee_30304cuda3std3__45__cpo4cendE - _ZN80_INTERNAL_0c32b946_44_flash_fwd_hdim128_bf16_split_softcap_sm90_cu_f3e6f9ee_30304cuda3std3__419piecewise_constructE)
_ZN80_INTERNAL_0c32b946_44_flash_fwd_hdim128_bf16_split_softcap_sm90_cu_f3e6f9ee_30304cuda3std3__419piecewise_constructE:
	.zero		1
	.type		_ZN80_INTERNAL_0c32b946_44_flash_fwd_hdim128_bf16_split_softcap_sm90_cu_f3e6f9ee_30304cuda3std3__45__cpo4cendE,@object
	.size		_ZN80_INTERNAL_0c32b946_44_flash_fwd_hdim128_bf16_split_softcap_sm90_cu_f3e6f9ee_30304cuda3std3__45__cpo4cendE,(_ZN80_INTERNAL_0c32b946_44_flash_fwd_hdim128_bf16_split_softcap_sm90_cu_f3e6f9ee_30304cuda3std6ranges3__45__cpo4swapE - _ZN80_INTERNAL_0c32b946_44_flash_fwd_hdim128_bf16_split_softcap_sm90_cu_f3e6f9ee_30304cuda3std3__45__cpo4cendE)
_ZN80_INTERNAL_0c32b946_44_flash_fwd_hdim128_bf16_split_softcap_sm90_cu_f3e6f9ee_30304cuda3std3__45__cpo4cendE:
	.zero		1
	.type		_ZN80_INTERNAL_0c32b946_44_flash_fwd_hdim128_bf16_split_softcap_sm90_cu_f3e6f9ee_30304cuda3std6ranges3__45__cpo4swapE,@object
	.size		_ZN80_INTERNAL_0c32b946_44_flash_fwd_hdim128_bf16_split_softcap_sm90_cu_f3e6f9ee_30304cuda3std6ranges3__45__cpo4swapE,(.L_7 - _ZN80_INTERNAL_0c32b946_44_flash_fwd_hdim128_bf16_split_softcap_sm90_cu_f3e6f9ee_30304cuda3std6ranges3__45__cpo4swapE)
_ZN80_INTERNAL_0c32b946_44_flash_fwd_hdim128_bf16_split_softcap_sm90_cu_f3e6f9ee_30304cuda3std6ranges3__45__cpo4swapE:
	.zero		1
.L_7:


//--------------------- .nv.constant0._ZN7cutlass13device_kernelIN5flash11enable_sm90INS1_16FlashAttnFwdSm90INS1_25CollectiveMainloopFwdSm90ILi2EN4cute5tupleIJNS5_1CILi1EEES8_S8_EEENS6_IJNS7_ILi128EEENS7_ILi176EEESA_EEELi128ENS_10bfloat16_tEfNS_4arch4Sm90ELb0ELb0ELb1ELb0ELb0ELb0ELb0ELb1ELb1ELb1ELb1ELb0EEENS1_21CollectiveEpilogueFwdINS6_IJSA_SA_SB_EEES9_SD_SF_Li256ELb0ELb1ELb1ELb0EEENS1_19SingleTileSchedulerILb0ELb1ELb1ELi128EEEEEEEEEvNT_6ParamsE --------------------------
	.section	.nv.constant0._ZN7cutlass13device_kernelIN5flash11enable_sm90INS1_16FlashAttnFwdSm90INS1_25CollectiveMainloopFwdSm90ILi2EN4cute5tupleIJNS5_1CILi1EEES8_S8_EEENS6_IJNS7_ILi128EEENS7_ILi176EEESA_EEELi128ENS_10bfloat16_tEfNS_4arch4Sm90ELb0ELb0ELb1ELb0ELb0ELb0ELb0ELb1ELb1ELb1ELb1ELb0EEENS1_21CollectiveEpilogueFwdINS6_IJSA_SA_SB_EEES9_SD_SF_Li256ELb0ELb1ELb1ELb0EEENS1_19SingleTileSchedulerILb0ELb1ELb1ELi128EEEEEEEEEvNT_6ParamsE,"a",@progbits
	.sectionflags	@""
	.align	4
.nv.constant0._ZN7cutlass13device_kernelIN5flash11enable_sm90INS1_16FlashAttnFwdSm90INS1_25CollectiveMainloopFwdSm90ILi2EN4cute5tupleIJNS5_1CILi1EEES8_S8_EEENS6_IJNS7_ILi128EEENS7_ILi176EEESA_EEELi128ENS_10bfloat16_tEfNS_4arch4Sm90ELb0ELb0ELb1ELb0ELb0ELb0ELb0ELb1ELb1ELb1ELb1ELb0EEENS1_21CollectiveEpilogueFwdINS6_IJSA_SA_SB_EEES9_SD_SF_Li256ELb0ELb1ELb1ELb0EEENS1_19SingleTileSchedulerILb0ELb1ELb1ELi128EEEEEEEEEvNT_6ParamsE:
	.zero		3456


//--------------------- .nv.constant0._ZN7cutlass13device_kernelIN5flash11enable_sm90INS1_16FlashAttnFwdSm90INS1_25CollectiveMainloopFwdSm90ILi2EN4cute5tupleIJNS5_1CILi1EEES8_S8_EEENS6_IJNS7_ILi128EEENS7_ILi176EEESA_EEELi128ENS_10bfloat16_tEfNS_4arch4Sm90ELb0ELb0ELb1ELb1ELb0ELb0ELb0ELb1ELb1ELb1ELb1ELb0EEENS1_21CollectiveEpilogueFwdINS6_IJSA_SA_SB_EEES9_SD_SF_Li256ELb1ELb1ELb1ELb0EEENS1_36VarlenDynamicPersistentTileSchedulerILi128ELi176ELi256ELi128ELb1ELb1ELb1ELb0ELb1ELb1EEEEEEEEEvNT_6ParamsE --------------------------
	.section	.nv.constant0._ZN7cutlass13device_kernelIN5flash11enable_sm90INS1_16FlashAttnFwdSm90INS1_25CollectiveMainloopFwdSm90ILi2EN4cute5tupleIJNS5_1CILi1EEES8_S8_EEENS6_IJNS7_ILi128EEENS7_ILi176EEESA_EEELi128ENS_10bfloat16_tEfNS_4arch4Sm90ELb0ELb0ELb1ELb1ELb0ELb0ELb0ELb1ELb1ELb1ELb1ELb0EEENS1_21CollectiveEpilogueFwdINS6_IJSA_SA_SB_EEES9_SD_SF_Li256ELb1ELb1ELb1ELb0EEENS1_36VarlenDynamicPersistentTileSchedulerILi128ELi176ELi256ELi128ELb1ELb1ELb1ELb0ELb1ELb1EEEEEEEEEvNT_6ParamsE,"a",@progbits
	.sectionflags	@""
	.align	4
.nv.constant0._ZN7cutlass13device_kernelIN5flash11enable_sm90INS1_16FlashAttnFwdSm90INS1_25CollectiveMainloopFwdSm90ILi2EN4cute5tupleIJNS5_1CILi1EEES8_S8_EEENS6_IJNS7_ILi128EEENS7_ILi176EEESA_EEELi128ENS_10bfloat16_tEfNS_4arch4Sm90ELb0ELb0ELb1ELb1ELb0ELb0ELb0ELb1ELb1ELb1ELb1ELb0EEENS1_21CollectiveEpilogueFwdINS6_IJSA_SA_SB_EEES9_SD_SF_Li256ELb1ELb1ELb1ELb0EEENS1_36VarlenDynamicPersistentTileSchedulerILi128ELi176ELi256ELi128ELb1ELb1ELb1ELb0ELb1ELb1EEEEEEEEEvNT_6ParamsE:
	.zero		3584


//--------------------- .nv.constant0._ZN7cutlass13device_kernelIN5flash11enable_sm90INS1_16FlashAttnFwdSm90INS1_25CollectiveMainloopFwdSm90ILi2EN4cute5tupleIJNS5_1CILi1EEES8_S8_EEENS6_IJNS7_ILi128EEENS7_ILi176EEESA_EEELi128ENS_10bfloat16_tEfNS_4arch4Sm90ELb0ELb0ELb1ELb1ELb0ELb1ELb0ELb1ELb1ELb1ELb1ELb0EEENS1_21CollectiveEpilogueFwdINS6_IJSA_SA_SB_EEES9_SD_SF_Li256ELb1ELb1ELb1ELb0EEENS1_36VarlenDynamicPersistentTileSchedulerILi128ELi176ELi256ELi128ELb1ELb1ELb1ELb0ELb1ELb1EEEEEEEEEvNT_6ParamsE --------------------------
	.section	.nv.constant0._ZN7cutlass13device_kernelIN5flash11enable_sm90INS1_16FlashAttnFwdSm90INS1_25CollectiveMainloopFwdSm90ILi2EN4cute5tupleIJNS5_1CILi1EEES8_S8_EEENS6_IJNS7_ILi128EEENS7_ILi176EEESA_EEELi128ENS_10bfloat16_tEfNS_4arch4Sm90ELb0ELb0ELb1ELb1ELb0ELb1ELb0ELb1ELb1ELb1ELb1ELb0EEENS1_21CollectiveEpilogueFwdINS6_IJSA_SA_SB_EEES9_SD_SF_Li256ELb1ELb1ELb1ELb0EEENS1_36VarlenDynamicPersistentTileSchedulerILi128ELi176ELi256ELi128ELb1ELb1ELb1ELb0ELb1ELb1EEEEEEEEEvNT_6ParamsE,"a",@progbits
	.sectionflags	@""
	.align	4
.nv.constant0._ZN7cutlass13device_kernelIN5flash11enable_sm90INS1_16FlashAttnFwdSm90INS1_25CollectiveMainloopFwdSm90ILi2EN4cute5tupleIJNS5_1CILi1EEES8_S8_EEENS6_IJNS7_ILi128EEENS7_ILi176EEESA_EEELi128ENS_10bfloat16_tEfNS_4arch4Sm90ELb0ELb0ELb1ELb1ELb0ELb1ELb0ELb1ELb1ELb1ELb1ELb0EEENS1_21CollectiveEpilogueFwdINS6_IJSA_SA_SB_EEES9_SD_SF_Li256ELb1ELb1ELb1ELb0EEENS1_36VarlenDynamicPersistentTileSchedulerILi128ELi176ELi256ELi128ELb1ELb1ELb1ELb0ELb1ELb1EEEEEEEEEvNT_6ParamsE:
	.zero		3584


//--------------------- .nv.constant0._ZN7cutlass13device_kernelIN5flash11enable_sm90INS1_16FlashAttnFwdSm90INS1_25CollectiveMainloopFwdSm90ILi2EN4cute5tupleIJNS5_1CILi1EEES8_S8_EEENS6_IJNS7_ILi128EEESA_SA_EEELi128ENS_10bfloat16_tEfNS_4arch4Sm90ELb0ELb1ELb1ELb0ELb0ELb0ELb0ELb1ELb1ELb1ELb1ELb0EEENS1_21CollectiveEpilogueFwdISB_S9_SC_SE_Li256ELb0ELb1ELb1ELb0EEENS1_19SingleTileSchedulerILb0ELb1ELb1ELi128EEEEEEEEEvNT_6ParamsE --------------------------
	.section	.nv.constant0._ZN7cutlass13device_kernelIN5flash11enable_sm90INS1_16FlashAttnFwdSm90INS1_25CollectiveMainloopFwdSm90ILi2EN4cute5tupleIJNS5_1CILi1EEES8_S8_EEENS6_IJNS7_ILi128EEESA_SA_EEELi128ENS_10bfloat16_tEfNS_4arch4Sm90ELb0ELb1ELb1ELb0ELb0ELb0ELb0ELb1ELb1ELb1ELb1ELb0EEENS1_21CollectiveEpilogueFwdISB_S9_SC_SE_Li256ELb0ELb1ELb1ELb0EEENS1_19SingleTileSchedulerILb0ELb1ELb1ELi128EEEEEEEEEvNT_6ParamsE,"a",@progbits
	.sectionflags	@""
	.align	4
.nv.constant0._ZN7cutlass13device_kernelIN5flash11enable_sm90INS1_16FlashAttnFwdSm90INS1_25CollectiveMainloopFwdSm90ILi2EN4cute5tupleIJNS5_1CILi1EEES8_S8_EEENS6_IJNS7_ILi128EEESA_SA_EEELi128ENS_10bfloat16_tEfNS_4arch4Sm90ELb0ELb1ELb1ELb0ELb0ELb0ELb0ELb1ELb1ELb1ELb1ELb0EEENS1_21CollectiveEpilogueFwdISB_S9_SC_SE_Li256ELb0ELb1ELb1ELb0EEENS1_19SingleTileSchedulerILb0ELb1ELb1ELi128EEEEEEEEEvNT_6ParamsE:
	.zero		3456


//--------------------- .nv.constant0._ZN7cutlass13device_kernelIN5flash11enable_sm90INS1_16FlashAttnFwdSm90INS1_25CollectiveMainloopFwdSm90ILi2EN4cute5tupleIJNS5_1CILi1EEES8_S8_EEENS6_IJNS7_ILi128EEESA_SA_EEELi128ENS_10bfloat16_tEfNS_4arch4Sm90ELb0ELb1ELb1ELb1ELb0ELb0ELb0ELb1ELb1ELb1ELb1ELb0EEENS1_21CollectiveEpilogueFwdISB_S9_SC_SE_Li256ELb1ELb1ELb1ELb0EEENS1_36VarlenDynamicPersistentTileSchedulerILi128ELi128ELi256ELi128ELb1ELb1ELb1ELb1ELb0ELb1EEEEEEEEEvNT_6ParamsE --------------------------
	.section	.nv.constant0._ZN7cutlass13device_kernelIN5flash11enable_sm90INS1_16FlashAttnFwdSm90INS1_25CollectiveMainloopFwdSm90ILi2EN4cute5tupleIJNS5_1CILi1EEES8_S8_EEENS6_IJNS7_ILi128EEESA_SA_EEELi128ENS_10bfloat16_tEfNS_4arch4Sm90ELb0ELb1ELb1ELb1ELb0ELb0ELb0ELb1ELb1ELb1ELb1ELb0EEENS1_21CollectiveEpilogueFwdISB_S9_SC_SE_Li256ELb1ELb1ELb1ELb0EEENS1_36VarlenDynamicPersistentTileSchedulerILi128ELi128ELi256ELi128ELb1ELb1ELb1ELb1ELb0ELb1EEEEEEEEEvNT_6ParamsE,"a",@progbits
	.sectionflags	@""
	.align	4
.nv.constant0._ZN7cutlass13device_kernelIN5flash11enable_sm90INS1_16FlashAttnFwdSm90INS1_25CollectiveMainloopFwdSm90ILi2EN4cute5tupleIJNS5_1CILi1EEES8_S8_EEENS6_IJNS7_ILi128EEESA_SA_EEELi128ENS_10bfloat16_tEfNS_4arch4Sm90ELb0ELb1ELb1ELb1ELb0ELb0ELb0ELb1ELb1ELb1ELb1ELb0EEENS1_21CollectiveEpilogueFwdISB_S9_SC_SE_Li256ELb1ELb1ELb1ELb0EEENS1_36VarlenDynamicPersistentTileSchedulerILi128ELi128ELi256ELi128ELb1ELb1ELb1ELb1ELb0ELb1EEEEEEEEEvNT_6ParamsE:
	.zero		3584


//--------------------- .nv.constant0._ZN7cutlass13device_kernelIN5flash11enable_sm90INS1_16FlashAttnFwdSm90INS1_25CollectiveMainloopFwdSm90ILi2EN4cute5tupleIJNS5_1CILi1EEES8_S8_EEENS6_IJNS7_ILi128EEESA_SA_EEELi128ENS_10bfloat16_tEfNS_4arch4Sm90ELb0ELb1ELb1ELb1ELb0ELb1ELb0ELb1ELb1ELb1ELb1ELb0EEENS1_21CollectiveEpilogueFwdISB_S9_SC_SE_Li256ELb1ELb1ELb1ELb0EEENS1_36VarlenDynamicPersistentTileSchedulerILi128ELi128ELi256ELi128ELb1ELb1ELb1ELb1ELb0ELb1EEEEEEEEEvNT_6ParamsE --------------------------
	.section	.nv.constant0._ZN7cutlass13device_kernelIN5flash11enable_sm90INS1_16FlashAttnFwdSm90INS1_25CollectiveMainloopFwdSm90ILi2EN4cute5tupleIJNS5_1CILi1EEES8_S8_EEENS6_IJNS7_ILi128EEESA_SA_EEELi128ENS_10bfloat16_tEfNS_4arch4Sm90ELb0ELb1ELb1ELb1ELb0ELb1ELb0ELb1ELb1ELb1ELb1ELb0EEENS1_21CollectiveEpilogueFwdISB_S9_SC_SE_Li256ELb1ELb1ELb1ELb0EEENS1_36VarlenDynamicPersistentTileSchedulerILi128ELi128ELi256ELi128ELb1ELb1ELb1ELb1ELb0ELb1EEEEEEEEEvNT_6ParamsE,"a",@progbits
	.sectionflags	@""
	.align	4
.nv.constant0._ZN7cutlass13device_kernelIN5flash11enable_sm90INS1_16FlashAttnFwdSm90INS1_25CollectiveMainloopFwdSm90ILi2EN4cute5tupleIJNS5_1CILi1EEES8_S8_EEENS6_IJNS7_ILi128EEESA_SA_EEELi128ENS_10bfloat16_tEfNS_4arch4Sm90ELb0ELb1ELb1ELb1ELb0ELb1ELb0ELb1ELb1ELb1ELb1ELb0EEENS1_21CollectiveEpilogueFwdISB_S9_SC_SE_Li256ELb1ELb1ELb1ELb0EEENS1_36VarlenDynamicPersistentTileSchedulerILi128ELi128ELi256ELi128ELb1ELb1ELb1ELb1ELb0ELb1EEEEEEEEEvNT_6ParamsE:
	.zero		3584


//--------------------- .nv.constant0._ZN7cutlass13device_kernelIN5flash11enable_sm90INS1_16FlashAttnFwdSm90INS1_25CollectiveMainloopFwdSm90ILi2EN4cute5tupleIJNS5_1CILi1EEES8_S8_EEENS6_IJNS7_ILi128EEESA_SA_EEELi128ENS_10bfloat16_tEfNS_4arch4Sm90ELb1ELb0ELb1ELb0ELb0ELb0ELb0ELb1ELb1ELb1ELb1ELb0EEENS1_21CollectiveEpilogueFwdISB_S9_SC_SE_Li256ELb0ELb1ELb1ELb0EEENS1_19SingleTileSchedulerILb0ELb1ELb1ELi128EEEEEEEEEvNT_6ParamsE --------------------------
	.section	.nv.constant0._ZN7cutlass13device_kernelIN5flash11enable_sm90INS1_16FlashAttnFwdSm90INS1_25CollectiveMainloopFwdSm90ILi2EN4cute5tupleIJNS5_1CILi1EEES8_S8_EEENS6_IJNS7_ILi128EEESA_SA_EEELi128ENS_10bfloat16_tEfNS_4arch4Sm90ELb1ELb0ELb1ELb0ELb0ELb0ELb0ELb1ELb1ELb1ELb1ELb0EEENS1_21CollectiveEpilogueFwdISB_S9_SC_SE_Li256ELb0ELb1ELb1ELb0EEENS1_19SingleTileSchedulerILb0ELb1ELb1ELi128EEEEEEEEEvNT_6ParamsE,"a",@progbits
	.sectionflags	@""
	.align	4
.nv.constant0._ZN7cutlass13device_kernelIN5flash11enable_sm90INS1_16FlashAttnFwdSm90INS1_25CollectiveMainloopFwdSm90ILi2EN4cute5tupleIJNS5_1CILi1EEES8_S8_EEENS6_IJNS7_ILi128EEESA_SA_EEELi128ENS_10bfloat16_tEfNS_4arch4Sm90ELb1ELb0ELb1ELb0ELb0ELb0ELb0ELb1ELb1ELb1ELb1ELb0EEENS1_21CollectiveEpilogueFwdISB_S9_SC_SE_Li256ELb0ELb1ELb1ELb0EEENS1_19SingleTileSchedulerILb0ELb1ELb1ELi128EEEEEEEEEvNT_6ParamsE:
	.zero		3456


//--------------------- .nv.constant0._ZN7cutlass13device_kernelIN5flash11enable_sm90INS1_16FlashAttnFwdSm90INS1_25CollectiveMainloopFwdSm90ILi2EN4cute5tupleIJNS5_1CILi1EEES8_S8_EEENS6_IJNS7_ILi128EEESA_SA_EEELi128ENS_10bfloat16_tEfNS_4arch4Sm90ELb1ELb0ELb1ELb1ELb0ELb0ELb0ELb1ELb1ELb1ELb1ELb0EEENS1_21CollectiveEpilogueFwdISB_S9_SC_SE_Li256ELb1ELb1ELb1ELb0EEENS1_36VarlenDynamicPersistentTileSchedulerILi128ELi128ELi256ELi128ELb1ELb1ELb1ELb1ELb1ELb1EEEEEEEEEvNT_6ParamsE --------------------------
	.section	.nv.constant0._ZN7cutlass13device_kernelIN5flash11enable_sm90INS1_16FlashAttnFwdSm90INS1_25CollectiveMainloopFwdSm90ILi2EN4cute5tupleIJNS5_1CILi1EEES8_S8_EEENS6_IJNS7_ILi128EEESA_SA_EEELi128ENS_10bfloat16_tEfNS_4arch4Sm90ELb1ELb0ELb1ELb1ELb0ELb0ELb0ELb1ELb1ELb1ELb1ELb0EEENS1_21CollectiveEpilogueFwdISB_S9_SC_SE_Li256ELb1ELb1ELb1ELb0EEENS1_36VarlenDynamicPersistentTileSchedulerILi128ELi128ELi256ELi128ELb1ELb1ELb1ELb1ELb1ELb1EEEEEEEEEvNT_6ParamsE,"a",@progbits
	.sectionflags	@""
	.align	4
.nv.constant0._ZN7cutlass13device_kernelIN5flash11enable_sm90INS1_16FlashAttnFwdSm90INS1_25CollectiveMainloopFwdSm90ILi2EN4cute5tupleIJNS5_1CILi1EEES8_S8_EEENS6_IJNS7_ILi128EEESA_SA_EEELi128ENS_10bfloat16_tEfNS_4arch4Sm90ELb1ELb0ELb1ELb1ELb0ELb0ELb0ELb1ELb1ELb1ELb1ELb0EEENS1_21CollectiveEpilogueFwdISB_S9_SC_SE_Li256ELb1ELb1ELb1ELb0EEENS1_36VarlenDynamicPersistentTileSchedulerILi128ELi128ELi256ELi128ELb1ELb1ELb1ELb1ELb1ELb1EEEEEEEEEvNT_6ParamsE:
	.zero		3584


//--------------------- .nv.constant0._ZN7cutlass13device_kernelIN5flash11enable_sm90INS1_16FlashAttnFwdSm90INS1_25CollectiveMainloopFwdSm90ILi2EN4cute5tupleIJNS5_1CILi1EEES8_S8_EEENS6_IJNS7_ILi128EEESA_SA_EEELi128ENS_10bfloat16_tEfNS_4arch4Sm90ELb1ELb0ELb1ELb1ELb0ELb1ELb0ELb1ELb1ELb1ELb1ELb0EEENS1_21CollectiveEpilogueFwdISB_S9_SC_SE_Li256ELb1ELb1ELb1ELb0EEENS1_36VarlenDynamicPersistentTileSchedulerILi128ELi128ELi256ELi128ELb1ELb1ELb1ELb1ELb1ELb1EEEEEEEEEvNT_6ParamsE --------------------------
	.section	.nv.constant0._ZN7cutlass13device_kernelIN5flash11enable_sm90INS1_16FlashAttnFwdSm90INS1_25CollectiveMainloopFwdSm90ILi2EN4cute5tupleIJNS5_1CILi1EEES8_S8_EEENS6_IJNS7_ILi128EEESA_SA_EEELi128ENS_10bfloat16_tEfNS_4arch4Sm90ELb1ELb0ELb1ELb1ELb0ELb1ELb0ELb1ELb1ELb1ELb1ELb0EEENS1_21CollectiveEpilogueFwdISB_S9_SC_SE_Li256ELb1ELb1ELb1ELb0EEENS1_36VarlenDynamicPersistentTileSchedulerILi128ELi128ELi256ELi128ELb1ELb1ELb1ELb1ELb1ELb1EEEEEEEEEvNT_6ParamsE,"a",@progbits
	.sectionflags	@""
	.align	4
.nv.constant0._ZN7cutlass13device_kernelIN5flash11enable_sm90INS1_16FlashAttnFwdSm90INS1_25CollectiveMainloopFwdSm90ILi2EN4cute5tupleIJNS5_1CILi1EEES8_S8_EEENS6_IJNS7_ILi128EEESA_SA_EEELi128ENS_10bfloat16_tEfNS_4arch4Sm90ELb1ELb0ELb1ELb1ELb0ELb1ELb0ELb1ELb1ELb1ELb1ELb0EEENS1_21CollectiveEpilogueFwdISB_S9_SC_SE_Li256ELb1ELb1ELb1ELb0EEENS1_36VarlenDynamicPersistentTileSchedulerILi128ELi128ELi256ELi128ELb1ELb1ELb1ELb1ELb1ELb1EEEEEEEEEvNT_6ParamsE:
	.zero		3584


//--------------------- SYMBOLS --------------------------

	.type		.nv.reservedSmem.offset0,@object
	.size		.nv.reservedSmem.offset0,0x4
